	.target	sm_100a

	.elftype	@"ET_EXEC"


//--------------------- .note.nv.tkinfo           --------------------------
	.section	.note.nv.tkinfo,"",@"SHT_NOTE"
	.sectionflags	@"SHF_NOTE_NV_TKINFO"
	.tkinfo
        /*0018*/ 	.word	0x00000002
        /*0030*/ 	.string	""
        /*0030*/ 	.string	"ptxas"
        /*0030*/ 	.string	"Cuda compilation tools, release 13.0, V13.0.88"
        /*0030*/ 	.string	"Build cuda_13.0.r13.0/compiler.36424714_0"
        /*0030*/ 	.string	"-arch sm_100a -m 64 "



//--------------------- .note.nv.cuinfo           --------------------------
	.section	.note.nv.cuinfo,"",@"SHT_NOTE"
	.sectionflags	@"SHF_NOTE_NV_CUINFO"
        /*0018*/ 	.short	0x0002
        /*001a*/ 	.short	0x0064
        /*001c*/ 	.short	0x0082
	.zero		2


//--------------------- .nv.info                  --------------------------
	.section	.nv.info,"",@"SHT_CUDA_INFO"
	.align	4


	//----- nvinfo : EIATTR_REGCOUNT
	.align		4
        /*0000*/ 	.byte	0x04, 0x2f
        /*0002*/ 	.short	(.L_12 - .L_11)
	.align		4
.L_11:
        /*0004*/ 	.word	index@(_ZN7cutlass13device_kernelIN5flash11enable_sm90INS1_16FlashAttnFwdSm90INS1_25CollectiveMainloopFwdSm90ILi2EN4cute5tupleIJNS5_1CILi1EEES8_S8_EEENS6_IJNS7_ILi64EEESA_SA_EEELi512ENS_6half_tEfNS_4arch4Sm90ELb1ELb0ELb1ELb1ELb1ELb1ELb1ELb0ELb0ELb1ELb1ELb0EEENS1_21CollectiveEpilogueFwdINS6_IJSA_NS7_ILi512EEESA_EEES9_SC_SE_Li256ELb1ELb1ELb1ELb0EEENS1_36VarlenDynamicPersistentTileSchedulerILi64ELi64ELi256ELi128ELb1ELb1ELb1ELb1ELb1ELb1EEEEEEEEEvNT_6ParamsE)
        /*0008*/ 	.word	0x00000004


	//----- nvinfo : EIATTR_FRAME_SIZE
	.align		4
.L_12:
        /*000c*/ 	.byte	0x04, 0x11
        /*000e*/ 	.short	(.L_14 - .L_13)
	.align		4
.L_13:
        /*0010*/ 	.word	index@(_ZN7cutlass13device_kernelIN5flash11enable_sm90INS1_16FlashAttnFwdSm90INS1_25CollectiveMainloopFwdSm90ILi2EN4cute5tupleIJNS5_1CILi1EEES8_S8_EEENS6_IJNS7_ILi64EEESA_SA_EEELi512ENS_6half_tEfNS_4arch4Sm90ELb1ELb0ELb1ELb1ELb1ELb1ELb1ELb0ELb0ELb1ELb1ELb0EEENS1_21CollectiveEpilogueFwdINS6_IJSA_NS7_ILi512EEESA_EEES9_SC_SE_Li256ELb1ELb1ELb1ELb0EEENS1_36VarlenDynamicPersistentTileSchedulerILi64ELi64ELi256ELi128ELb1ELb1ELb1ELb1ELb1ELb1EEEEEEEEEvNT_6ParamsE)
        /*0014*/ 	.word	0x00000000


	//----- nvinfo : EIATTR_REGCOUNT
	.align		4
.L_14:
        /*0018*/ 	.byte	0x04, 0x2f
        /*001a*/ 	.short	(.L_16 - .L_15)
	.align		4
.L_15:
        /*001c*/ 	.word	index@(_ZN7cutlass13device_kernelIN5flash11enable_sm90INS1_16FlashAttnFwdSm90INS1_25CollectiveMainloopFwdSm90ILi2EN4cute5tupleIJNS5_1CILi1EEES8_S8_EEENS6_IJNS7_ILi64EEESA_SA_EEELi512ENS_6half_tEfNS_4arch4Sm90ELb1ELb0ELb1ELb1ELb1ELb0ELb1ELb0ELb0ELb1ELb1ELb0EEENS1_21CollectiveEpilogueFwdINS6_IJSA_NS7_ILi512EEESA_EEES9_SC_SE_Li256ELb1ELb1ELb1ELb0EEENS1_36VarlenDynamicPersistentTileSchedulerILi64ELi64ELi256ELi128ELb1ELb1ELb1ELb1ELb1ELb1EEEEEEEEEvNT_6ParamsE)
        /*0020*/ 	.word	0x00000004


	//----- nvinfo : EIATTR_FRAME_SIZE
	.align		4
.L_16:
        /*0024*/ 	.byte	0x04, 0x11
        /*0026*/ 	.short	(.L_18 - .L_17)
	.align		4
.L_17:
        /*0028*/ 	.word	index@(_ZN7cutlass13device_kernelIN5flash11enable_sm90INS1_16FlashAttnFwdSm90INS1_25CollectiveMainloopFwdSm90ILi2EN4cute5tupleIJNS5_1CILi1EEES8_S8_EEENS6_IJNS7_ILi64EEESA_SA_EEELi512ENS_6half_tEfNS_4arch4Sm90ELb1ELb0ELb1ELb1ELb1ELb0ELb1ELb0ELb0ELb1ELb1ELb0EEENS1_21CollectiveEpilogueFwdINS6_IJSA_NS7_ILi512EEESA_EEES9_SC_SE_Li256ELb1ELb1ELb1ELb0EEENS1_36VarlenDynamicPersistentTileSchedulerILi64ELi64ELi256ELi128ELb1ELb1ELb1ELb1ELb1ELb1EEEEEEEEEvNT_6ParamsE)
        /*002c*/ 	.word	0x00000000


	//----- nvinfo : EIATTR_REGCOUNT
	.align		4
.L_18:
        /*0030*/ 	.byte	0x04, 0x2f
        /*0032*/ 	.short	(.L_20 - .L_19)
	.align		4
.L_19:
        /*0034*/ 	.word	index@(_ZN7cutlass13device_kernelIN5flash11enable_sm90INS1_16FlashAttnFwdSm90INS1_25CollectiveMainloopFwdSm90ILi2EN4cute5tupleIJNS5_1CILi1EEES8_S8_EEENS6_IJNS7_ILi64EEESA_SA_EEELi512ENS_6half_tEfNS_4arch4Sm90ELb1ELb0ELb1ELb1ELb1ELb1ELb0ELb0ELb0ELb1ELb1ELb0EEENS1_21CollectiveEpilogueFwdINS6_IJSA_NS7_ILi512EEESA_EEES9_SC_SE_Li256ELb1ELb1ELb1ELb0EEENS1_36VarlenDynamicPersistentTileSchedulerILi64ELi64ELi256ELi128ELb1ELb1ELb1ELb1ELb1ELb1EEEEEEEEEvNT_6ParamsE)
        /*0038*/ 	.word	0x00000004


	//----- nvinfo : EIATTR_FRAME_SIZE
	.align		4
.L_20:
        /*003c*/ 	.byte	0x04, 0x11
        /*003e*/ 	.short	(.L_22 - .L_21)
	.align		4
.L_21:
        /*0040*/ 	.word	index@(_ZN7cutlass13device_kernelIN5flash11enable_sm90INS1_16FlashAttnFwdSm90INS1_25CollectiveMainloopFwdSm90ILi2EN4cute5tupleIJNS5_1CILi1EEES8_S8_EEENS6_IJNS7_ILi64EEESA_SA_EEELi512ENS_6half_tEfNS_4arch4Sm90ELb1ELb0ELb1ELb1ELb1ELb1ELb0ELb0ELb0ELb1ELb1ELb0EEENS1_21CollectiveEpilogueFwdINS6_IJSA_NS7_ILi512EEESA_EEES9_SC_SE_Li256ELb1ELb1ELb1ELb0EEENS1_36VarlenDynamicPersistentTileSchedulerILi64ELi64ELi256ELi128ELb1ELb1ELb1ELb1ELb1ELb1EEEEEEEEEvNT_6ParamsE)
        /*0044*/ 	.word	0x00000000


	//----- nvinfo : EIATTR_REGCOUNT
	.align		4
.L_22:
        /*0048*/ 	.byte	0x04, 0x2f
        /*004a*/ 	.short	(.L_24 - .L_23)
	.align		4
.L_23:
        /*004c*/ 	.word	index@(_ZN7cutlass13device_kernelIN5flash11enable_sm90INS1_16FlashAttnFwdSm90INS1_25CollectiveMainloopFwdSm90ILi2EN4cute5tupleIJNS5_1CILi1EEES8_S8_EEENS6_IJNS7_ILi64EEESA_SA_EEELi512ENS_6half_tEfNS_4arch4Sm90ELb1ELb0ELb1ELb1ELb1ELb0ELb0ELb0ELb0ELb1ELb1ELb0EEENS1_21CollectiveEpilogueFwdINS6_IJSA_NS7_ILi512EEESA_EEES9_SC_SE_Li256ELb1ELb1ELb1ELb0EEENS1_36VarlenDynamicPersistentTileSchedulerILi64ELi64ELi256ELi128ELb1ELb1ELb1ELb1ELb1ELb1EEEEEEEEEvNT_6ParamsE)
        /*0050*/ 	.word	0x00000004


	//----- nvinfo : EIATTR_FRAME_SIZE
	.align		4
.L_24:
        /*0054*/ 	.byte	0x04, 0x11
        /*0056*/ 	.short	(.L_26 - .L_25)
	.align		4
.L_25:
        /*0058*/ 	.word	index@(_ZN7cutlass13device_kernelIN5flash11enable_sm90INS1_16FlashAttnFwdSm90INS1_25CollectiveMainloopFwdSm90ILi2EN4cute5tupleIJNS5_1CILi1EEES8_S8_EEENS6_IJNS7_ILi64EEESA_SA_EEELi512ENS_6half_tEfNS_4arch4Sm90ELb1ELb0ELb1ELb1ELb1ELb0ELb0ELb0ELb0ELb1ELb1ELb0EEENS1_21CollectiveEpilogueFwdINS6_IJSA_NS7_ILi512EEESA_EEES9_SC_SE_Li256ELb1ELb1ELb1ELb0EEENS1_36VarlenDynamicPersistentTileSchedulerILi64ELi64ELi256ELi128ELb1ELb1ELb1ELb1ELb1ELb1EEEEEEEEEvNT_6ParamsE)
        /*005c*/ 	.word	0x00000000


	//----- nvinfo : EIATTR_REGCOUNT
	.align		4
.L_26:
        /*0060*/ 	.byte	0x04, 0x2f
        /*0062*/ 	.short	(.L_28 - .L_27)
	.align		4
.L_27:
        /*0064*/ 	.word	index@(_ZN7cutlass13device_kernelIN5flash11enable_sm90INS1_16FlashAttnFwdSm90INS1_25CollectiveMainloopFwdSm90ILi2EN4cute5tupleIJNS5_1CILi1EEES8_S8_EEENS6_IJNS7_ILi64EEESA_SA_EEELi512ENS_6half_tEfNS_4arch4Sm90ELb1ELb0ELb1ELb0ELb1ELb0ELb1ELb0ELb0ELb1ELb1ELb0EEENS1_21CollectiveEpilogueFwdINS6_IJSA_NS7_ILi512EEESA_EEES9_SC_SE_Li256ELb0ELb1ELb1ELb0EEENS1_19SingleTileSchedulerILb0ELb1ELb1ELi64EEEEEEEEEvNT_6ParamsE)
        /*0068*/ 	.word	0x00000004


	//----- nvinfo : EIATTR_FRAME_SIZE
	.align		4
.L_28:
        /*006c*/ 	.byte	0x04, 0x11
        /*006e*/ 	.short	(.L_30 - .L_29)
	.align		4
.L_29:
        /*0070*/ 	.word	index@(_ZN7cutlass13device_kernelIN5flash11enable_sm90INS1_16FlashAttnFwdSm90INS1_25CollectiveMainloopFwdSm90ILi2EN4cute5tupleIJNS5_1CILi1EEES8_S8_EEENS6_IJNS7_ILi64EEESA_SA_EEELi512ENS_6half_tEfNS_4arch4Sm90ELb1ELb0ELb1ELb0ELb1ELb0ELb1ELb0ELb0ELb1ELb1ELb0EEENS1_21CollectiveEpilogueFwdINS6_IJSA_NS7_ILi512EEESA_EEES9_SC_SE_Li256ELb0ELb1ELb1ELb0EEENS1_19SingleTileSchedulerILb0ELb1ELb1ELi64EEEEEEEEEvNT_6ParamsE)
        /*0074*/ 	.word	0x00000000


	//----- nvinfo : EIATTR_REGCOUNT
	.align		4
.L_30:
        /*0078*/ 	.byte	0x04, 0x2f
        /*007a*/ 	.short	(.L_32 - .L_31)
	.align		4
.L_31:
        /*007c*/ 	.word	index@(_ZN7cutlass13device_kernelIN5flash11enable_sm90INS1_16FlashAttnFwdSm90INS1_25CollectiveMainloopFwdSm90ILi2EN4cute5tupleIJNS5_1CILi1EEES8_S8_EEENS6_IJNS7_ILi64EEESA_SA_EEELi512ENS_6half_tEfNS_4arch4Sm90ELb1ELb0ELb1ELb0ELb1ELb0ELb0ELb0ELb0ELb1ELb1ELb0EEENS1_21CollectiveEpilogueFwdINS6_IJSA_NS7_ILi512EEESA_EEES9_SC_SE_Li256ELb0ELb1ELb1ELb0EEENS1_19SingleTileSchedulerILb0ELb1ELb1ELi64EEEEEEEEEvNT_6ParamsE)
        /*0080*/ 	.word	0x00000004


	//----- nvinfo : EIATTR_FRAME_SIZE
	.align		4
.L_32:
        /*0084*/ 	.byte	0x04, 0x11
        /*0086*/ 	.short	(.L_34 - .L_33)
	.align		4
.L_33:
        /*0088*/ 	.word	index@(_ZN7cutlass13device_kernelIN5flash11enable_sm90INS1_16FlashAttnFwdSm90INS1_25CollectiveMainloopFwdSm90ILi2EN4cute5tupleIJNS5_1CILi1EEES8_S8_EEENS6_IJNS7_ILi64EEESA_SA_EEELi512ENS_6half_tEfNS_4arch4Sm90ELb1ELb0ELb1ELb0ELb1ELb0ELb0ELb0ELb0ELb1ELb1ELb0EEENS1_21CollectiveEpilogueFwdINS6_IJSA_NS7_ILi512EEESA_EEES9_SC_SE_Li256ELb0ELb1ELb1ELb0EEENS1_19SingleTileSchedulerILb0ELb1ELb1ELi64EEEEEEEEEvNT_6ParamsE)
        /*008c*/ 	.word	0x00000000


	//----- nvinfo : EIATTR_REGCOUNT
	.align		4
.L_34:
        /*0090*/ 	.byte	0x04, 0x2f
        /*0092*/ 	.short	(.L_36 - .L_35)
	.align		4
.L_35:
        /*0094*/ 	.word	index@(_ZN7cutlass13device_kernelIN5flash11enable_sm90INS1_16FlashAttnFwdSm90INS1_25CollectiveMainloopFwdSm90ILi2EN4cute5tupleIJNS5_1CILi1EEES8_S8_EEENS6_IJNS7_ILi64EEESA_SA_EEELi512ENS_6half_tEfNS_4arch4Sm90ELb0ELb1ELb1ELb1ELb1ELb1ELb1ELb0ELb0ELb1ELb1ELb0EEENS1_21CollectiveEpilogueFwdINS6_IJSA_NS7_ILi512EEESA_EEES9_SC_SE_Li256ELb1ELb1ELb1ELb0EEENS1_36VarlenDynamicPersistentTileSchedulerILi64ELi64ELi256ELi128ELb1ELb1ELb1ELb1ELb0ELb1EEEEEEEEEvNT_6ParamsE)
        /*0098*/ 	.word	0x00000004


	//----- nvinfo : EIATTR_FRAME_SIZE
	.align		4
.L_36:
        /*009c*/ 	.byte	0x04, 0x11
        /*009e*/ 	.short	(.L_38 - .L_37)
	.align		4
.L_37:
        /*00a0*/ 	.word	index@(_ZN7cutlass13device_kernelIN5flash11enable_sm90INS1_16FlashAttnFwdSm90INS1_25CollectiveMainloopFwdSm90ILi2EN4cute5tupleIJNS5_1CILi1EEES8_S8_EEENS6_IJNS7_ILi64EEESA_SA_EEELi512ENS_6half_tEfNS_4arch4Sm90ELb0ELb1ELb1ELb1ELb1ELb1ELb1ELb0ELb0ELb1ELb1ELb0EEENS1_21CollectiveEpilogueFwdINS6_IJSA_NS7_ILi512EEESA_EEES9_SC_SE_Li256ELb1ELb1ELb1ELb0EEENS1_36VarlenDynamicPersistentTileSchedulerILi64ELi64ELi256ELi128ELb1ELb1ELb1ELb1ELb0ELb1EEEEEEEEEvNT_6ParamsE)
        /*00a4*/ 	.word	0x00000000


	//----- nvinfo : EIATTR_REGCOUNT
	.align		4
.L_38:
        /*00a8*/ 	.byte	0x04, 0x2f
        /*00aa*/ 	.short	(.L_40 - .L_39)
	.align		4
.L_39:
        /*00ac*/ 	.word	index@(_ZN7cutlass13device_kernelIN5flash11enable_sm90INS1_16FlashAttnFwdSm90INS1_25CollectiveMainloopFwdSm90ILi2EN4cute5tupleIJNS5_1CILi1EEES8_S8_EEENS6_IJNS7_ILi64EEESA_SA_EEELi512ENS_6half_tEfNS_4arch4Sm90ELb0ELb1ELb1ELb1ELb1ELb0ELb1ELb0ELb0ELb1ELb1ELb0EEENS1_21CollectiveEpilogueFwdINS6_IJSA_NS7_ILi512EEESA_EEES9_SC_SE_Li256ELb1ELb1ELb1ELb0EEENS1_36VarlenDynamicPersistentTileSchedulerILi64ELi64ELi256ELi128ELb1ELb1ELb1ELb1ELb0ELb1EEEEEEEEEvNT_6ParamsE)
        /*00b0*/ 	.word	0x00000004


	//----- nvinfo : EIATTR_FRAME_SIZE
	.align		4
.L_40:
        /*00b4*/ 	.byte	0x04, 0x11
        /*00b6*/ 	.short	(.L_42 - .L_41)
	.align		4
.L_41:
        /*00b8*/ 	.word	index@(_ZN7cutlass13device_kernelIN5flash11enable_sm90INS1_16FlashAttnFwdSm90INS1_25CollectiveMainloopFwdSm90ILi2EN4cute5tupleIJNS5_1CILi1EEES8_S8_EEENS6_IJNS7_ILi64EEESA_SA_EEELi512ENS_6half_tEfNS_4arch4Sm90ELb0ELb1ELb1ELb1ELb1ELb0ELb1ELb0ELb0ELb1ELb1ELb0EEENS1_21CollectiveEpilogueFwdINS6_IJSA_NS7_ILi512EEESA_EEES9_SC_SE_Li256ELb1ELb1ELb1ELb0EEENS1_36VarlenDynamicPersistentTileSchedulerILi64ELi64ELi256ELi128ELb1ELb1ELb1ELb1ELb0ELb1EEEEEEEEEvNT_6ParamsE)
        /*00bc*/ 	.word	0x00000000


	//----- nvinfo : EIATTR_REGCOUNT
	.align		4
.L_42:
        /*00c0*/ 	.byte	0x04, 0x2f
        /*00c2*/ 	.short	(.L_44 - .L_43)
	.align		4
.L_43:
        /*00c4*/ 	.word	index@(_ZN7cutlass13device_kernelIN5flash11enable_sm90INS1_16FlashAttnFwdSm90INS1_25CollectiveMainloopFwdSm90ILi2EN4cute5tupleIJNS5_1CILi1EEES8_S8_EEENS6_IJNS7_ILi64EEESA_SA_EEELi512ENS_6half_tEfNS_4arch4Sm90ELb0ELb1ELb1ELb1ELb1ELb1ELb0ELb0ELb0ELb1ELb1ELb0EEENS1_21CollectiveEpilogueFwdINS6_IJSA_NS7_ILi512EEESA_EEES9_SC_SE_Li256ELb1ELb1ELb1ELb0EEENS1_36VarlenDynamicPersistentTileSchedulerILi64ELi64ELi256ELi128ELb1ELb1ELb1ELb1ELb0ELb1EEEEEEEEEvNT_6ParamsE)
        /*00c8*/ 	.word	0x00000004


	//----- nvinfo : EIATTR_FRAME_SIZE
	.align		4
.L_44:
        /*00cc*/ 	.byte	0x04, 0x11
        /*00ce*/ 	.short	(.L_46 - .L_45)
	.align		4
.L_45:
        /*00d0*/ 	.word	index@(_ZN7cutlass13device_kernelIN5flash11enable_sm90INS1_16FlashAttnFwdSm90INS1_25CollectiveMainloopFwdSm90ILi2EN4cute5tupleIJNS5_1CILi1EEES8_S8_EEENS6_IJNS7_ILi64EEESA_SA_EEELi512ENS_6half_tEfNS_4arch4Sm90ELb0ELb1ELb1ELb1ELb1ELb1ELb0ELb0ELb0ELb1ELb1ELb0EEENS1_21CollectiveEpilogueFwdINS6_IJSA_NS7_ILi512EEESA_EEES9_SC_SE_Li256ELb1ELb1ELb1ELb0EEENS1_36VarlenDynamicPersistentTileSchedulerILi64ELi64ELi256ELi128ELb1ELb1ELb1ELb1ELb0ELb1EEEEEEEEEvNT_6ParamsE)
        /*00d4*/ 	.word	0x00000000


	//----- nvinfo : EIATTR_REGCOUNT
	.align		4
.L_46:
        /*00d8*/ 	.byte	0x04, 0x2f
        /*00da*/ 	.short	(.L_48 - .L_47)
	.align		4
.L_47:
        /*00dc*/ 	.word	index@(_ZN7cutlass13device_kernelIN5flash11enable_sm90INS1_16FlashAttnFwdSm90INS1_25CollectiveMainloopFwdSm90ILi2EN4cute5tupleIJNS5_1CILi1EEES8_S8_EEENS6_IJNS7_ILi64EEESA_SA_EEELi512ENS_6half_tEfNS_4arch4Sm90ELb0ELb1ELb1ELb1ELb1ELb0ELb0ELb0ELb0ELb1ELb1ELb0EEENS1_21CollectiveEpilogueFwdINS6_IJSA_NS7_ILi512EEESA_EEES9_SC_SE_Li256ELb1ELb1ELb1ELb0EEENS1_36VarlenDynamicPersistentTileSchedulerILi64ELi64ELi256ELi128ELb1ELb1ELb1ELb1ELb0ELb1EEEEEEEEEvNT_6ParamsE)
        /*00e0*/ 	.word	0x00000004


	//----- nvinfo : EIATTR_FRAME_SIZE
	.align		4
.L_48:
        /*00e4*/ 	.byte	0x04, 0x11
        /*00e6*/ 	.short	(.L_50 - .L_49)
	.align		4
.L_49:
        /*00e8*/ 	.word	index@(_ZN7cutlass13device_kernelIN5flash11enable_sm90INS1_16FlashAttnFwdSm90INS1_25CollectiveMainloopFwdSm90ILi2EN4cute5tupleIJNS5_1CILi1EEES8_S8_EEENS6_IJNS7_ILi64EEESA_SA_EEELi512ENS_6half_tEfNS_4arch4Sm90ELb0ELb1ELb1ELb1ELb1ELb0ELb0ELb0ELb0ELb1ELb1ELb0EEENS1_21CollectiveEpilogueFwdINS6_IJSA_NS7_ILi512EEESA_EEES9_SC_SE_Li256ELb1ELb1ELb1ELb0EEENS1_36VarlenDynamicPersistentTileSchedulerILi64ELi64ELi256ELi128ELb1ELb1ELb1ELb1ELb0ELb1EEEEEEEEEvNT_6ParamsE)
        /*00ec*/ 	.word	0x00000000


	//----- nvinfo : EIATTR_REGCOUNT
	.align		4
.L_50:
        /*00f0*/ 	.byte	0x04, 0x2f
        /*00f2*/ 	.short	(.L_52 - .L_51)
	.align		4
.L_51:
        /*00f4*/ 	.word	index@(_ZN7cutlass13device_kernelIN5flash11enable_sm90INS1_16FlashAttnFwdSm90INS1_25CollectiveMainloopFwdSm90ILi2EN4cute5tupleIJNS5_1CILi1EEES8_S8_EEENS6_IJNS7_ILi64EEESA_SA_EEELi512ENS_6half_tEfNS_4arch4Sm90ELb0ELb1ELb1ELb0ELb1ELb0ELb1ELb0ELb0ELb1ELb1ELb0EEENS1_21CollectiveEpilogueFwdINS6_IJSA_NS7_ILi512EEESA_EEES9_SC_SE_Li256ELb0ELb1ELb1ELb0EEENS1_19SingleTileSchedulerILb0ELb1ELb1ELi64EEEEEEEEEvNT_6ParamsE)
        /*00f8*/ 	.word	0x00000004


	//----- nvinfo : EIATTR_FRAME_SIZE
	.align		4
.L_52:
        /*00fc*/ 	.byte	0x04, 0x11
        /*00fe*/ 	.short	(.L_54 - .L_53)
	.align		4
.L_53:
        /*0100*/ 	.word	index@(_ZN7cutlass13device_kernelIN5flash11enable_sm90INS1_16FlashAttnFwdSm90INS1_25CollectiveMainloopFwdSm90ILi2EN4cute5tupleIJNS5_1CILi1EEES8_S8_EEENS6_IJNS7_ILi64EEESA_SA_EEELi512ENS_6half_tEfNS_4arch4Sm90ELb0ELb1ELb1ELb0ELb1ELb0ELb1ELb0ELb0ELb1ELb1ELb0EEENS1_21CollectiveEpilogueFwdINS6_IJSA_NS7_ILi512EEESA_EEES9_SC_SE_Li256ELb0ELb1ELb1ELb0EEENS1_19SingleTileSchedulerILb0ELb1ELb1ELi64EEEEEEEEEvNT_6ParamsE)
        /*0104*/ 	.word	0x00000000


	//----- nvinfo : EIATTR_REGCOUNT
	.align		4
.L_54:
        /*0108*/ 	.byte	0x04, 0x2f
        /*010a*/ 	.short	(.L_56 - .L_55)
	.align		4
.L_55:
        /*010c*/ 	.word	index@(_ZN7cutlass13device_kernelIN5flash11enable_sm90INS1_16FlashAttnFwdSm90INS1_25CollectiveMainloopFwdSm90ILi2EN4cute5tupleIJNS5_1CILi1EEES8_S8_EEENS6_IJNS7_ILi64EEESA_SA_EEELi512ENS_6half_tEfNS_4arch4Sm90ELb0ELb1ELb1ELb0ELb1ELb0ELb0ELb0ELb0ELb1ELb1ELb0EEENS1_21CollectiveEpilogueFwdINS6_IJSA_NS7_ILi512EEESA_EEES9_SC_SE_Li256ELb0ELb1ELb1ELb0EEENS1_19SingleTileSchedulerILb0ELb1ELb1ELi64EEEEEEEEEvNT_6ParamsE)
        /*0110*/ 	.word	0x00000004


	//----- nvinfo : EIATTR_FRAME_SIZE
	.align		4
.L_56:
        /*0114*/ 	.byte	0x04, 0x11
        /*0116*/ 	.short	(.L_58 - .L_57)
	.align		4
.L_57:
        /*0118*/ 	.word	index@(_ZN7cutlass13device_kernelIN5flash11enable_sm90INS1_16FlashAttnFwdSm90INS1_25CollectiveMainloopFwdSm90ILi2EN4cute5tupleIJNS5_1CILi1EEES8_S8_EEENS6_IJNS7_ILi64EEESA_SA_EEELi512ENS_6half_tEfNS_4arch4Sm90ELb0ELb1ELb1ELb0ELb1ELb0ELb0ELb0ELb0ELb1ELb1ELb0EEENS1_21CollectiveEpilogueFwdINS6_IJSA_NS7_ILi512EEESA_EEES9_SC_SE_Li256ELb0ELb1ELb1ELb0EEENS1_19SingleTileSchedulerILb0ELb1ELb1ELi64EEEEEEEEEvNT_6ParamsE)
        /*011c*/ 	.word	0x00000000


	//----- nvinfo : EIATTR_REGCOUNT
	.align		4
.L_58:
        /*0120*/ 	.byte	0x04, 0x2f
        /*0122*/ 	.short	(.L_60 - .L_59)
	.align		4
.L_59:
        /*0124*/ 	.word	index@(_ZN7cutlass13device_kernelIN5flash11enable_sm90INS1_16FlashAttnFwdSm90INS1_25CollectiveMainloopFwdSm90ILi2EN4cute5tupleIJNS5_1CILi1EEES8_S8_EEENS6_IJNS7_ILi64EEESA_SA_EEELi512ENS_6half_tEfNS_4arch4Sm90ELb0ELb0ELb1ELb1ELb1ELb1ELb1ELb0ELb0ELb1ELb1ELb0EEENS1_21CollectiveEpilogueFwdINS6_IJSA_NS7_ILi512EEESA_EEES9_SC_SE_Li256ELb1ELb1ELb1ELb0EEENS1_36VarlenDynamicPersistentTileSchedulerILi64ELi64ELi256ELi128ELb1ELb1ELb1ELb0ELb1ELb1EEEEEEEEEvNT_6ParamsE)
        /*0128*/ 	.word	0x00000004


	//----- nvinfo : EIATTR_FRAME_SIZE
	.align		4
.L_60:
        /*012c*/ 	.byte	0x04, 0x11
        /*012e*/ 	.short	(.L_62 - .L_61)
	.align		4
.L_61:
        /*0130*/ 	.word	index@(_ZN7cutlass13device_kernelIN5flash11enable_sm90INS1_16FlashAttnFwdSm90INS1_25CollectiveMainloopFwdSm90ILi2EN4cute5tupleIJNS5_1CILi1EEES8_S8_EEENS6_IJNS7_ILi64EEESA_SA_EEELi512ENS_6half_tEfNS_4arch4Sm90ELb0ELb0ELb1ELb1ELb1ELb1ELb1ELb0ELb0ELb1ELb1ELb0EEENS1_21CollectiveEpilogueFwdINS6_IJSA_NS7_ILi512EEESA_EEES9_SC_SE_Li256ELb1ELb1ELb1ELb0EEENS1_36VarlenDynamicPersistentTileSchedulerILi64ELi64ELi256ELi128ELb1ELb1ELb1ELb0ELb1ELb1EEEEEEEEEvNT_6ParamsE)
        /*0134*/ 	.word	0x00000000


	//----- nvinfo : EIATTR_REGCOUNT
	.align		4
.L_62:
        /*0138*/ 	.byte	0x04, 0x2f
        /*013a*/ 	.short	(.L_64 - .L_63)
	.align		4
.L_63:
        /*013c*/ 	.word	index@(_ZN7cutlass13device_kernelIN5flash11enable_sm90INS1_16FlashAttnFwdSm90INS1_25CollectiveMainloopFwdSm90ILi2EN4cute5tupleIJNS5_1CILi1EEES8_S8_EEENS6_IJNS7_ILi64EEESA_SA_EEELi512ENS_6half_tEfNS_4arch4Sm90ELb0ELb0ELb1ELb1ELb1ELb0ELb1ELb0ELb0ELb1ELb1ELb0EEENS1_21CollectiveEpilogueFwdINS6_IJSA_NS7_ILi512EEESA_EEES9_SC_SE_Li256ELb1ELb1ELb1ELb0EEENS1_36VarlenDynamicPersistentTileSchedulerILi64ELi64ELi256ELi128ELb1ELb1ELb1ELb0ELb1ELb1EEEEEEEEEvNT_6ParamsE)
        /*0140*/ 	.word	0x00000004


	//----- nvinfo : EIATTR_FRAME_SIZE
	.align		4
.L_64:
        /*0144*/ 	.byte	0x04, 0x11
        /*0146*/ 	.short	(.L_66 - .L_65)
	.align		4
.L_65:
        /*0148*/ 	.word	index@(_ZN7cutlass13device_kernelIN5flash11enable_sm90INS1_16FlashAttnFwdSm90INS1_25CollectiveMainloopFwdSm90ILi2EN4cute5tupleIJNS5_1CILi1EEES8_S8_EEENS6_IJNS7_ILi64EEESA_SA_EEELi512ENS_6half_tEfNS_4arch4Sm90ELb0ELb0ELb1ELb1ELb1ELb0ELb1ELb0ELb0ELb1ELb1ELb0EEENS1_21CollectiveEpilogueFwdINS6_IJSA_NS7_ILi512EEESA_EEES9_SC_SE_Li256ELb1ELb1ELb1ELb0EEENS1_36VarlenDynamicPersistentTileSchedulerILi64ELi64ELi256ELi128ELb1ELb1ELb1ELb0ELb1ELb1EEEEEEEEEvNT_6ParamsE)
        /*014c*/ 	.word	0x00000000


	//----- nvinfo : EIATTR_REGCOUNT
	.align		4
.L_66:
        /*0150*/ 	.byte	0x04, 0x2f
        /*0152*/ 	.short	(.L_68 - .L_67)
	.align		4
.L_67:
        /*0154*/ 	.word	index@(_ZN7cutlass13device_kernelIN5flash11enable_sm90INS1_16FlashAttnFwdSm90INS1_25CollectiveMainloopFwdSm90ILi2EN4cute5tupleIJNS5_1CILi1EEES8_S8_EEENS6_IJNS7_ILi64EEESA_SA_EEELi512ENS_6half_tEfNS_4arch4Sm90ELb0ELb0ELb1ELb1ELb1ELb1ELb0ELb0ELb0ELb1ELb1ELb0EEENS1_21CollectiveEpilogueFwdINS6_IJSA_NS7_ILi512EEESA_EEES9_SC_SE_Li256ELb1ELb1ELb1ELb0EEENS1_36VarlenDynamicPersistentTileSchedulerILi64ELi64ELi256ELi128ELb1ELb1ELb1ELb0ELb1ELb1EEEEEEEEEvNT_6ParamsE)
        /*0158*/ 	.word	0x00000004


	//----- nvinfo : EIATTR_FRAME_SIZE
	.align		4
.L_68:
        /*015c*/ 	.byte	0x04, 0x11
        /*015e*/ 	.short	(.L_70 - .L_69)
	.align		4
.L_69:
        /*0160*/ 	.word	index@(_ZN7cutlass13device_kernelIN5flash11enable_sm90INS1_16FlashAttnFwdSm90INS1_25CollectiveMainloopFwdSm90ILi2EN4cute5tupleIJNS5_1CILi1EEES8_S8_EEENS6_IJNS7_ILi64EEESA_SA_EEELi512ENS_6half_tEfNS_4arch4Sm90ELb0ELb0ELb1ELb1ELb1ELb1ELb0ELb0ELb0ELb1ELb1ELb0EEENS1_21CollectiveEpilogueFwdINS6_IJSA_NS7_ILi512EEESA_EEES9_SC_SE_Li256ELb1ELb1ELb1ELb0EEENS1_36VarlenDynamicPersistentTileSchedulerILi64ELi64ELi256ELi128ELb1ELb1ELb1ELb0ELb1ELb1EEEEEEEEEvNT_6ParamsE)
        /*0164*/ 	.word	0x00000000


	//----- nvinfo : EIATTR_REGCOUNT
	.align		4
.L_70:
        /*0168*/ 	.byte	0x04, 0x2f
        /*016a*/ 	.short	(.L_72 - .L_71)
	.align		4
.L_71:
        /*016c*/ 	.word	index@(_ZN7cutlass13device_kernelIN5flash11enable_sm90INS1_16FlashAttnFwdSm90INS1_25CollectiveMainloopFwdSm90ILi2EN4cute5tupleIJNS5_1CILi1EEES8_S8_EEENS6_IJNS7_ILi64EEESA_SA_EEELi512ENS_6half_tEfNS_4arch4Sm90ELb0ELb0ELb1ELb1ELb1ELb0ELb0ELb0ELb0ELb1ELb1ELb0EEENS1_21CollectiveEpilogueFwdINS6_IJSA_NS7_ILi512EEESA_EEES9_SC_SE_Li256ELb1ELb1ELb1ELb0EEENS1_36VarlenDynamicPersistentTileSchedulerILi64ELi64ELi256ELi128ELb1ELb1ELb1ELb0ELb1ELb1EEEEEEEEEvNT_6ParamsE)
        /*0170*/ 	.word	0x00000004


	//----- nvinfo : EIATTR_FRAME_SIZE
	.align		4
.L_72:
        /*0174*/ 	.byte	0x04, 0x11
        /*0176*/ 	.short	(.L_74 - .L_73)
	.align		4
.L_73:
        /*0178*/ 	.word	index@(_ZN7cutlass13device_kernelIN5flash11enable_sm90INS1_16FlashAttnFwdSm90INS1_25CollectiveMainloopFwdSm90ILi2EN4cute5tupleIJNS5_1CILi1EEES8_S8_EEENS6_IJNS7_ILi64EEESA_SA_EEELi512ENS_6half_tEfNS_4arch4Sm90ELb0ELb0ELb1ELb1ELb1ELb0ELb0ELb0ELb0ELb1ELb1ELb0EEENS1_21CollectiveEpilogueFwdINS6_IJSA_NS7_ILi512EEESA_EEES9_SC_SE_Li256ELb1ELb1ELb1ELb0EEENS1_36VarlenDynamicPersistentTileSchedulerILi64ELi64ELi256ELi128ELb1ELb1ELb1ELb0ELb1ELb1EEEEEEEEEvNT_6ParamsE)
        /*017c*/ 	.word	0x00000000


	//----- nvinfo : EIATTR_REGCOUNT
	.align		4
.L_74:
        /*0180*/ 	.byte	0x04, 0x2f
        /*0182*/ 	.short	(.L_76 - .L_75)
	.align		4
.L_75:
        /*0184*/ 	.word	index@(_ZN7cutlass13device_kernelIN5flash11enable_sm90INS1_16FlashAttnFwdSm90INS1_25CollectiveMainloopFwdSm90ILi2EN4cute5tupleIJNS5_1CILi1EEES8_S8_EEENS6_IJNS7_ILi64EEESA_SA_EEELi512ENS_6half_tEfNS_4arch4Sm90ELb0ELb0ELb1ELb0ELb1ELb0ELb1ELb0ELb0ELb1ELb1ELb0EEENS1_21CollectiveEpilogueFwdINS6_IJSA_NS7_ILi512EEESA_EEES9_SC_SE_Li256ELb0ELb1ELb1ELb0EEENS1_19SingleTileSchedulerILb0ELb1ELb1ELi64EEEEEEEEEvNT_6ParamsE)
        /*0188*/ 	.word	0x00000004


	//----- nvinfo : EIATTR_FRAME_SIZE
	.align		4
.L_76:
        /*018c*/ 	.byte	0x04, 0x11
        /*018e*/ 	.short	(.L_78 - .L_77)
	.align		4
.L_77:
        /*0190*/ 	.word	index@(_ZN7cutlass13device_kernelIN5flash11enable_sm90INS1_16FlashAttnFwdSm90INS1_25CollectiveMainloopFwdSm90ILi2EN4cute5tupleIJNS5_1CILi1EEES8_S8_EEENS6_IJNS7_ILi64EEESA_SA_EEELi512ENS_6half_tEfNS_4arch4Sm90ELb0ELb0ELb1ELb0ELb1ELb0ELb1ELb0ELb0ELb1ELb1ELb0EEENS1_21CollectiveEpilogueFwdINS6_IJSA_NS7_ILi512EEESA_EEES9_SC_SE_Li256ELb0ELb1ELb1ELb0EEENS1_19SingleTileSchedulerILb0ELb1ELb1ELi64EEEEEEEEEvNT_6ParamsE)
        /*0194*/ 	.word	0x00000000


	//----- nvinfo : EIATTR_REGCOUNT
	.align		4
.L_78:
        /*0198*/ 	.byte	0x04, 0x2f
        /*019a*/ 	.short	(.L_80 - .L_79)
	.align		4
.L_79:
        /*019c*/ 	.word	index@(_ZN7cutlass13device_kernelIN5flash11enable_sm90INS1_16FlashAttnFwdSm90INS1_25CollectiveMainloopFwdSm90ILi2EN4cute5tupleIJNS5_1CILi1EEES8_S8_EEENS6_IJNS7_ILi64EEESA_SA_EEELi512ENS_6half_tEfNS_4arch4Sm90ELb0ELb0ELb1ELb0ELb1ELb0ELb0ELb0ELb0ELb1ELb1ELb0EEENS1_21CollectiveEpilogueFwdINS6_IJSA_NS7_ILi512EEESA_EEES9_SC_SE_Li256ELb0ELb1ELb1ELb0EEENS1_19SingleTileSchedulerILb0ELb1ELb1ELi64EEEEEEEEEvNT_6ParamsE)
        /*01a0*/ 	.word	0x00000004


	//----- nvinfo : EIATTR_FRAME_SIZE
	.align		4
.L_80:
        /*01a4*/ 	.byte	0x04, 0x11
        /*01a6*/ 	.short	(.L_82 - .L_81)
	.align		4
.L_81:
        /*01a8*/ 	.word	index@(_ZN7cutlass13device_kernelIN5flash11enable_sm90INS1_16FlashAttnFwdSm90INS1_25CollectiveMainloopFwdSm90ILi2EN4cute5tupleIJNS5_1CILi1EEES8_S8_EEENS6_IJNS7_ILi64EEESA_SA_EEELi512ENS_6half_tEfNS_4arch4Sm90ELb0ELb0ELb1ELb0ELb1ELb0ELb0ELb0ELb0ELb1ELb1ELb0EEENS1_21CollectiveEpilogueFwdINS6_IJSA_NS7_ILi512EEESA_EEES9_SC_SE_Li256ELb0ELb1ELb1ELb0EEENS1_19SingleTileSchedulerILb0ELb1ELb1ELi64EEEEEEEEEvNT_6ParamsE)
        /*01ac*/ 	.word	0x00000000


	//----- nvinfo : EIATTR_MIN_STACK_SIZE
	.align		4
.L_82:
        /*01b0*/ 	.byte	0x04, 0x12
        /*01b2*/ 	.short	(.L_84 - .L_83)
	.align		4
.L_83:
        /*01b4*/ 	.word	index@(_ZN7cutlass13device_kernelIN5flash11enable_sm90INS1_16FlashAttnFwdSm90INS1_25CollectiveMainloopFwdSm90ILi2EN4cute5tupleIJNS5_1CILi1EEES8_S8_EEENS6_IJNS7_ILi64EEESA_SA_EEELi512ENS_6half_tEfNS_4arch4Sm90ELb0ELb0ELb1ELb0ELb1ELb0ELb0ELb0ELb0ELb1ELb1ELb0EEENS1_21CollectiveEpilogueFwdINS6_IJSA_NS7_ILi512EEESA_EEES9_SC_SE_Li256ELb0ELb1ELb1ELb0EEENS1_19SingleTileSchedulerILb0ELb1ELb1ELi64EEEEEEEEEvNT_6ParamsE)
        /*01b8*/ 	.word	0x00000000


	//----- nvinfo : EIATTR_MIN_STACK_SIZE
	.align		4
.L_84:
        /*01bc*/ 	.byte	0x04, 0x12
        /*01be*/ 	.short	(.L_86 - .L_85)
	.align		4
.L_85:
        /*01c0*/ 	.word	index@(_ZN7cutlass13device_kernelIN5flash11enable_sm90INS1_16FlashAttnFwdSm90INS1_25CollectiveMainloopFwdSm90ILi2EN4cute5tupleIJNS5_1CILi1EEES8_S8_EEENS6_IJNS7_ILi64EEESA_SA_EEELi512ENS_6half_tEfNS_4arch4Sm90ELb0ELb0ELb1ELb0ELb1ELb0ELb1ELb0ELb0ELb1ELb1ELb0EEENS1_21CollectiveEpilogueFwdINS6_IJSA_NS7_ILi512EEESA_EEES9_SC_SE_Li256ELb0ELb1ELb1ELb0EEENS1_19SingleTileSchedulerILb0ELb1ELb1ELi64EEEEEEEEEvNT_6ParamsE)
        /*01c4*/ 	.word	0x00000000


	//----- nvinfo : EIATTR_MIN_STACK_SIZE
	.align		4
.L_86:
        /*01c8*/ 	.byte	0x04, 0x12
        /*01ca*/ 	.short	(.L_88 - .L_87)
	.align		4
.L_87:
        /*01cc*/ 	.word	index@(_ZN7cutlass13device_kernelIN5flash11enable_sm90INS1_16FlashAttnFwdSm90INS1_25CollectiveMainloopFwdSm90ILi2EN4cute5tupleIJNS5_1CILi1EEES8_S8_EEENS6_IJNS7_ILi64EEESA_SA_EEELi512ENS_6half_tEfNS_4arch4Sm90ELb0ELb0ELb1ELb1ELb1ELb0ELb0ELb0ELb0ELb1ELb1ELb0EEENS1_21CollectiveEpilogueFwdINS6_IJSA_NS7_ILi512EEESA_EEES9_SC_SE_Li256ELb1ELb1ELb1ELb0EEENS1_36VarlenDynamicPersistentTileSchedulerILi64ELi64ELi256ELi128ELb1ELb1ELb1ELb0ELb1ELb1EEEEEEEEEvNT_6ParamsE)
        /*01d0*/ 	.word	0x00000000


	//----- nvinfo : EIATTR_MIN_STACK_SIZE
	.align		4
.L_88:
        /*01d4*/ 	.byte	0x04, 0x12
        /*01d6*/ 	.short	(.L_90 - .L_89)
	.align		4
.L_89:
        /*01d8*/ 	.word	index@(_ZN7cutlass13device_kernelIN5flash11enable_sm90INS1_16FlashAttnFwdSm90INS1_25CollectiveMainloopFwdSm90ILi2EN4cute5tupleIJNS5_1CILi1EEES8_S8_EEENS6_IJNS7_ILi64EEESA_SA_EEELi512ENS_6half_tEfNS_4arch4Sm90ELb0ELb0ELb1ELb1ELb1ELb1ELb0ELb0ELb0ELb1ELb1ELb0EEENS1_21CollectiveEpilogueFwdINS6_IJSA_NS7_ILi512EEESA_EEES9_SC_SE_Li256ELb1ELb1ELb1ELb0EEENS1_36VarlenDynamicPersistentTileSchedulerILi64ELi64ELi256ELi128ELb1ELb1ELb1ELb0ELb1ELb1EEEEEEEEEvNT_6ParamsE)
        /*01dc*/ 	.word	0x00000000


	//----- nvinfo : EIATTR_MIN_STACK_SIZE
	.align		4
.L_90:
        /*01e0*/ 	.byte	0x04, 0x12
        /*01e2*/ 	.short	(.L_92 - .L_91)
	.align		4
.L_91:
        /*01e4*/ 	.word	index@(_ZN7cutlass13device_kernelIN5flash11enable_sm90INS1_16FlashAttnFwdSm90INS1_25CollectiveMainloopFwdSm90ILi2EN4cute5tupleIJNS5_1CILi1EEES8_S8_EEENS6_IJNS7_ILi64EEESA_SA_EEELi512ENS_6half_tEfNS_4arch4Sm90ELb0ELb0ELb1ELb1ELb1ELb0ELb1ELb0ELb0ELb1ELb1ELb0EEENS1_21CollectiveEpilogueFwdINS6_IJSA_NS7_ILi512EEESA_EEES9_SC_SE_Li256ELb1ELb1ELb1ELb0EEENS1_36VarlenDynamicPersistentTileSchedulerILi64ELi64ELi256ELi128ELb1ELb1ELb1ELb0ELb1ELb1EEEEEEEEEvNT_6ParamsE)
        /*01e8*/ 	.word	0x00000000


	//----- nvinfo : EIATTR_MIN_STACK_SIZE
	.align		4
.L_92:
        /*01ec*/ 	.byte	0x04, 0x12
        /*01ee*/ 	.short	(.L_94 - .L_93)
	.align		4
.L_93:
        /*01f0*/ 	.word	index@(_ZN7cutlass13device_kernelIN5flash11enable_sm90INS1_16FlashAttnFwdSm90INS1_25CollectiveMainloopFwdSm90ILi2EN4cute5tupleIJNS5_1CILi1EEES8_S8_EEENS6_IJNS7_ILi64EEESA_SA_EEELi512ENS_6half_tEfNS_4arch4Sm90ELb0ELb0ELb1ELb1ELb1ELb1ELb1ELb0ELb0ELb1ELb1ELb0EEENS1_21CollectiveEpilogueFwdINS6_IJSA_NS7_ILi512EEESA_EEES9_SC_SE_Li256ELb1ELb1ELb1ELb0EEENS1_36VarlenDynamicPersistentTileSchedulerILi64ELi64ELi256ELi128ELb1ELb1ELb1ELb0ELb1ELb1EEEEEEEEEvNT_6ParamsE)
        /*01f4*/ 	.word	0x00000000


	//----- nvinfo : EIATTR_MIN_STACK_SIZE
	.align		4
.L_94:
        /*01f8*/ 	.byte	0x04, 0x12
        /*01fa*/ 	.short	(.L_96 - .L_95)
	.align		4
.L_95:
        /*01fc*/ 	.word	index@(_ZN7cutlass13device_kernelIN5flash11enable_sm90INS1_16FlashAttnFwdSm90INS1_25CollectiveMainloopFwdSm90ILi2EN4cute5tupleIJNS5_1CILi1EEES8_S8_EEENS6_IJNS7_ILi64EEESA_SA_EEELi512ENS_6half_tEfNS_4arch4Sm90ELb0ELb1ELb1ELb0ELb1ELb0ELb0ELb0ELb0ELb1ELb1ELb0EEENS1_21CollectiveEpilogueFwdINS6_IJSA_NS7_ILi512EEESA_EEES9_SC_SE_Li256ELb0ELb1ELb1ELb0EEENS1_19SingleTileSchedulerILb0ELb1ELb1ELi64EEEEEEEEEvNT_6ParamsE)
        /*0200*/ 	.word	0x00000000


	//----- nvinfo : EIATTR_MIN_STACK_SIZE
	.align		4
.L_96:
        /*0204*/ 	.byte	0x04, 0x12
        /*0206*/ 	.short	(.L_98 - .L_97)
	.align		4
.L_97:
        /*0208*/ 	.word	index@(_ZN7cutlass13device_kernelIN5flash11enable_sm90INS1_16FlashAttnFwdSm90INS1_25CollectiveMainloopFwdSm90ILi2EN4cute5tupleIJNS5_1CILi1EEES8_S8_EEENS6_IJNS7_ILi64EEESA_SA_EEELi512ENS_6half_tEfNS_4arch4Sm90ELb0ELb1ELb1ELb0ELb1ELb0ELb1ELb0ELb0ELb1ELb1ELb0EEENS1_21CollectiveEpilogueFwdINS6_IJSA_NS7_ILi512EEESA_EEES9_SC_SE_Li256ELb0ELb1ELb1ELb0EEENS1_19SingleTileSchedulerILb0ELb1ELb1ELi64EEEEEEEEEvNT_6ParamsE)
        /*020c*/ 	.word	0x00000000


	//----- nvinfo : EIATTR_MIN_STACK_SIZE
	.align		4
.L_98:
        /*0210*/ 	.byte	0x04, 0x12
        /*0212*/ 	.short	(.L_100 - .L_99)
	.align		4
.L_99:
        /*0214*/ 	.word	index@(_ZN7cutlass13device_kernelIN5flash11enable_sm90INS1_16FlashAttnFwdSm90INS1_25CollectiveMainloopFwdSm90ILi2EN4cute5tupleIJNS5_1CILi1EEES8_S8_EEENS6_IJNS7_ILi64EEESA_SA_EEELi512ENS_6half_tEfNS_4arch4Sm90ELb0ELb1ELb1ELb1ELb1ELb0ELb0ELb0ELb0ELb1ELb1ELb0EEENS1_21CollectiveEpilogueFwdINS6_IJSA_NS7_ILi512EEESA_EEES9_SC_SE_Li256ELb1ELb1ELb1ELb0EEENS1_36VarlenDynamicPersistentTileSchedulerILi64ELi64ELi256ELi128ELb1ELb1ELb1ELb1ELb0ELb1EEEEEEEEEvNT_6ParamsE)
        /*0218*/ 	.word	0x00000000


	//----- nvinfo : EIATTR_MIN_STACK_SIZE
	.align		4
.L_100:
        /*021c*/ 	.byte	0x04, 0x12
        /*021e*/ 	.short	(.L_102 - .L_101)
	.align		4
.L_101:
        /*0220*/ 	.word	index@(_ZN7cutlass13device_kernelIN5flash11enable_sm90INS1_16FlashAttnFwdSm90INS1_25CollectiveMainloopFwdSm90ILi2EN4cute5tupleIJNS5_1CILi1EEES8_S8_EEENS6_IJNS7_ILi64EEESA_SA_EEELi512ENS_6half_tEfNS_4arch4Sm90ELb0ELb1ELb1ELb1ELb1ELb1ELb0ELb0ELb0ELb1ELb1ELb0EEENS1_21CollectiveEpilogueFwdINS6_IJSA_NS7_ILi512EEESA_EEES9_SC_SE_Li256ELb1ELb1ELb1ELb0EEENS1_36VarlenDynamicPersistentTileSchedulerILi64ELi64ELi256ELi128ELb1ELb1ELb1ELb1ELb0ELb1EEEEEEEEEvNT_6ParamsE)
        /*0224*/ 	.word	0x00000000


	//----- nvinfo : EIATTR_MIN_STACK_SIZE
	.align		4
.L_102:
        /*0228*/ 	.byte	0x04, 0x12
        /*022a*/ 	.short	(.L_104 - .L_103)
	.align		4
.L_103:
        /*022c*/ 	.word	index@(_ZN7cutlass13device_kernelIN5flash11enable_sm90INS1_16FlashAttnFwdSm90INS1_25CollectiveMainloopFwdSm90ILi2EN4cute5tupleIJNS5_1CILi1EEES8_S8_EEENS6_IJNS7_ILi64EEESA_SA_EEELi512ENS_6half_tEfNS_4arch4Sm90ELb0ELb1ELb1ELb1ELb1ELb0ELb1ELb0ELb0ELb1ELb1ELb0EEENS1_21CollectiveEpilogueFwdINS6_IJSA_NS7_ILi512EEESA_EEES9_SC_SE_Li256ELb1ELb1ELb1ELb0EEENS1_36VarlenDynamicPersistentTileSchedulerILi64ELi64ELi256ELi128ELb1ELb1ELb1ELb1ELb0ELb1EEEEEEEEEvNT_6ParamsE)
        /*0230*/ 	.word	0x00000000


	//----- nvinfo : EIATTR_MIN_STACK_SIZE
	.align		4
.L_104:
        /*0234*/ 	.byte	0x04, 0x12
        /*0236*/ 	.short	(.L_106 - .L_105)
	.align		4
.L_105:
        /*0238*/ 	.word	index@(_ZN7cutlass13device_kernelIN5flash11enable_sm90INS1_16FlashAttnFwdSm90INS1_25CollectiveMainloopFwdSm90ILi2EN4cute5tupleIJNS5_1CILi1EEES8_S8_EEENS6_IJNS7_ILi64EEESA_SA_EEELi512ENS_6half_tEfNS_4arch4Sm90ELb0ELb1ELb1ELb1ELb1ELb1ELb1ELb0ELb0ELb1ELb1ELb0EEENS1_21CollectiveEpilogueFwdINS6_IJSA_NS7_ILi512EEESA_EEES9_SC_SE_Li256ELb1ELb1ELb1ELb0EEENS1_36VarlenDynamicPersistentTileSchedulerILi64ELi64ELi256ELi128ELb1ELb1ELb1ELb1ELb0ELb1EEEEEEEEEvNT_6ParamsE)
        /*023c*/ 	.word	0x00000000


	//----- nvinfo : EIATTR_MIN_STACK_SIZE
	.align		4
.L_106:
        /*0240*/ 	.byte	0x04, 0x12
        /*0242*/ 	.short	(.L_108 - .L_107)
	.align		4
.L_107:
        /*0244*/ 	.word	index@(_ZN7cutlass13device_kernelIN5flash11enable_sm90INS1_16FlashAttnFwdSm90INS1_25CollectiveMainloopFwdSm90ILi2EN4cute5tupleIJNS5_1CILi1EEES8_S8_EEENS6_IJNS7_ILi64EEESA_SA_EEELi512ENS_6half_tEfNS_4arch4Sm90ELb1ELb0ELb1ELb0ELb1ELb0ELb0ELb0ELb0ELb1ELb1ELb0EEENS1_21CollectiveEpilogueFwdINS6_IJSA_NS7_ILi512EEESA_EEES9_SC_SE_Li256ELb0ELb1ELb1ELb0EEENS1_19SingleTileSchedulerILb0ELb1ELb1ELi64EEEEEEEEEvNT_6ParamsE)
        /*0248*/ 	.word	0x00000000


	//----- nvinfo : EIATTR_MIN_STACK_SIZE
	.align		4
.L_108:
        /*024c*/ 	.byte	0x04, 0x12
        /*024e*/ 	.short	(.L_110 - .L_109)
	.align		4
.L_109:
        /*0250*/ 	.word	index@(_ZN7cutlass13device_kernelIN5flash11enable_sm90INS1_16FlashAttnFwdSm90INS1_25CollectiveMainloopFwdSm90ILi2EN4cute5tupleIJNS5_1CILi1EEES8_S8_EEENS6_IJNS7_ILi64EEESA_SA_EEELi512ENS_6half_tEfNS_4arch4Sm90ELb1ELb0ELb1ELb0ELb1ELb0ELb1ELb0ELb0ELb1ELb1ELb0EEENS1_21CollectiveEpilogueFwdINS6_IJSA_NS7_ILi512EEESA_EEES9_SC_SE_Li256ELb0ELb1ELb1ELb0EEENS1_19SingleTileSchedulerILb0ELb1ELb1ELi64EEEEEEEEEvNT_6ParamsE)
        /*0254*/ 	.word	0x00000000


	//----- nvinfo : EIATTR_MIN_STACK_SIZE
	.align		4
.L_110:
        /*0258*/ 	.byte	0x04, 0x12
        /*025a*/ 	.short	(.L_112 - .L_111)
	.align		4
.L_111:
        /*025c*/ 	.word	index@(_ZN7cutlass13device_kernelIN5flash11enable_sm90INS1_16FlashAttnFwdSm90INS1_25CollectiveMainloopFwdSm90ILi2EN4cute5tupleIJNS5_1CILi1EEES8_S8_EEENS6_IJNS7_ILi64EEESA_SA_EEELi512ENS_6half_tEfNS_4arch4Sm90ELb1ELb0ELb1ELb1ELb1ELb0ELb0ELb0ELb0ELb1ELb1ELb0EEENS1_21CollectiveEpilogueFwdINS6_IJSA_NS7_ILi512EEESA_EEES9_SC_SE_Li256ELb1ELb1ELb1ELb0EEENS1_36VarlenDynamicPersistentTileSchedulerILi64ELi64ELi256ELi128ELb1ELb1ELb1ELb1ELb1ELb1EEEEEEEEEvNT_6ParamsE)
        /*0260*/ 	.word	0x00000000


	//----- nvinfo : EIATTR_MIN_STACK_SIZE
	.align		4
.L_112:
        /*0264*/ 	.byte	0x04, 0x12
        /*0266*/ 	.short	(.L_114 - .L_113)
	.align		4
.L_113:
        /*0268*/ 	.word	index@(_ZN7cutlass13device_kernelIN5flash11enable_sm90INS1_16FlashAttnFwdSm90INS1_25CollectiveMainloopFwdSm90ILi2EN4cute5tupleIJNS5_1CILi1EEES8_S8_EEENS6_IJNS7_ILi64EEESA_SA_EEELi512ENS_6half_tEfNS_4arch4Sm90ELb1ELb0ELb1ELb1ELb1ELb1ELb0ELb0ELb0ELb1ELb1ELb0EEENS1_21CollectiveEpilogueFwdINS6_IJSA_NS7_ILi512EEESA_EEES9_SC_SE_Li256ELb1ELb1ELb1ELb0EEENS1_36VarlenDynamicPersistentTileSchedulerILi64ELi64ELi256ELi128ELb1ELb1ELb1ELb1ELb1ELb1EEEEEEEEEvNT_6ParamsE)
        /*026c*/ 	.word	0x00000000


	//----- nvinfo : EIATTR_MIN_STACK_SIZE
	.align		4
.L_114:
        /*0270*/ 	.byte	0x04, 0x12
        /*0272*/ 	.short	(.L_116 - .L_115)
	.align		4
.L_115:
        /*0274*/ 	.word	index@(_ZN7cutlass13device_kernelIN5flash11enable_sm90INS1_16FlashAttnFwdSm90INS1_25CollectiveMainloopFwdSm90ILi2EN4cute5tupleIJNS5_1CILi1EEES8_S8_EEENS6_IJNS7_ILi64EEESA_SA_EEELi512ENS_6half_tEfNS_4arch4Sm90ELb1ELb0ELb1ELb1ELb1ELb0ELb1ELb0ELb0ELb1ELb1ELb0EEENS1_21CollectiveEpilogueFwdINS6_IJSA_NS7_ILi512EEESA_EEES9_SC_SE_Li256ELb1ELb1ELb1ELb0EEENS1_36VarlenDynamicPersistentTileSchedulerILi64ELi64ELi256ELi128ELb1ELb1ELb1ELb1ELb1ELb1EEEEEEEEEvNT_6ParamsE)
        /*0278*/ 	.word	0x00000000


	//----- nvinfo : EIATTR_MIN_STACK_SIZE
	.align		4
.L_116:
        /*027c*/ 	.byte	0x04, 0x12
        /*027e*/ 	.short	(.L_118 - .L_117)
	.align		4
.L_117:
        /*0280*/ 	.word	index@(_ZN7cutlass13device_kernelIN5flash11enable_sm90INS1_16FlashAttnFwdSm90INS1_25CollectiveMainloopFwdSm90ILi2EN4cute5tupleIJNS5_1CILi1EEES8_S8_EEENS6_IJNS7_ILi64EEESA_SA_EEELi512ENS_6half_tEfNS_4arch4Sm90ELb1ELb0ELb1ELb1ELb1ELb1ELb1ELb0ELb0ELb1ELb1ELb0EEENS1_21CollectiveEpilogueFwdINS6_IJSA_NS7_ILi512EEESA_EEES9_SC_SE_Li256ELb1ELb1ELb1ELb0EEENS1_36VarlenDynamicPersistentTileSchedulerILi64ELi64ELi256ELi128ELb1ELb1ELb1ELb1ELb1ELb1EEEEEEEEEvNT_6ParamsE)
        /*0284*/ 	.word	0x00000000
.L_118:


//--------------------- .nv.compat                --------------------------
	.section	.nv.compat,"",@"SHT_CUDA_COMPAT_INFO"
	.align	4
        /*0000*/ 	.byte	0x02, 0x09, 0x01, 0x00, 0x02, 0x02, 0x01, 0x00, 0x02, 0x05, 0x05, 0x00, 0x03, 0x07, 0x01, 0x01
        /*0010*/ 	.byte	0x02, 0x03, 0x00, 0x00, 0x02, 0x06, 0x01, 0x00, 0x04, 0x0b, 0x08, 0x00, 0x09, 0x00, 0x00, 0x00
        /*0020*/ 	.byte	0x00, 0x00, 0x00, 0x00


//--------------------- .nv.info._ZN7cutlass13device_kernelIN5flash11enable_sm90INS1_16FlashAttnFwdSm90INS1_25CollectiveMainloopFwdSm90ILi2EN4cute5tupleIJNS5_1CILi1EEES8_S8_EEENS6_IJNS7_ILi64EEESA_SA_EEELi512ENS_6half_tEfNS_4arch4Sm90ELb0ELb0ELb1ELb0ELb1ELb0ELb0ELb0ELb0ELb1ELb1ELb0EEENS1_21CollectiveEpilogueFwdINS6_IJSA_NS7_ILi512EEESA_EEES9_SC_SE_Li256ELb0ELb1ELb1ELb0EEENS1_19SingleTileSchedulerILb0ELb1ELb1ELi64EEEEEEEEEvNT_6ParamsE --------------------------
	.section	.nv.info._ZN7cutlass13device_kernelIN5flash11enable_sm90INS1_16FlashAttnFwdSm90INS1_25CollectiveMainloopFwdSm90ILi2EN4cute5tupleIJNS5_1CILi1EEES8_S8_EEENS6_IJNS7_ILi64EEESA_SA_EEELi512ENS_6half_tEfNS_4arch4Sm90ELb0ELb0ELb1ELb0ELb1ELb0ELb0ELb0ELb0ELb1ELb1ELb0EEENS1_21CollectiveEpilogueFwdINS6_IJSA_NS7_ILi512EEESA_EEES9_SC_SE_Li256ELb0ELb1ELb1ELb0EEENS1_19SingleTileSchedulerILb0ELb1ELb1ELi64EEEEEEEEEvNT_6ParamsE,"",@"SHT_CUDA_INFO"
	.sectionflags	@""
	.align	4


	//----- nvinfo : EIATTR_CUDA_API_VERSION
	.align		4
        /*0000*/ 	.byte	0x04, 0x37
        /*0002*/ 	.short	(.L_120 - .L_119)
.L_119:
        /*0004*/ 	.word	0x00000082


	//----- nvinfo : EIATTR_KPARAM_INFO
	.align		4
.L_120:
        /*0008*/ 	.byte	0x04, 0x17
        /*000a*/ 	.short	(.L_122 - .L_121)
.L_121:
        /*000c*/ 	.word	0x00000000
        /*0010*/ 	.short	0x0000
        /*0012*/ 	.short	0x0000
        /*0014*/ 	.byte	0x00, 0xf0, 0x01, 0x28


	//----- nvinfo : EIATTR_SPARSE_MMA_MASK
	.align		4
.L_122:
        /*0018*/ 	.byte	0x03, 0x50
        /*001a*/ 	.short	0x0000


	//----- nvinfo : EIATTR_MAXREG_COUNT
	.align		4
        /*001c*/ 	.byte	0x03, 0x1b
        /*001e*/ 	.short	0x00a8


	//----- nvinfo : EIATTR_MERCURY_ISA_VERSION
	.align		4
        /*0020*/ 	.byte	0x03, 0x5f
        /*0022*/ 	.short	0x0101


	//----- nvinfo : EIATTR_VRC_CTA_INIT_COUNT
	.align		4
        /*0024*/ 	.byte	0x02, 0x4a
	.zero		1
	.zero		1


	//----- nvinfo : EIATTR_EXIT_INSTR_OFFSETS
	.align		4
        /*0028*/ 	.byte	0x04, 0x1c
        /*002a*/ 	.short	(.L_124 - .L_123)


	//   ....[0]....
.L_123:
        /*002c*/ 	.word	0x00000010


	//----- nvinfo : EIATTR_MAX_THREADS
	.align		4
.L_124:
        /*0030*/ 	.byte	0x04, 0x05
        /*0032*/ 	.short	(.L_126 - .L_125)
.L_125:
        /*0034*/ 	.word	0x00000180
        /*0038*/ 	.word	0x00000001
        /*003c*/ 	.word	0x00000001


	//----- nvinfo : EIATTR_CBANK_PARAM_SIZE
	.align		4
.L_126:
        /*0040*/ 	.byte	0x03, 0x19
        /*0042*/ 	.short	0x0a00


	//----- nvinfo : EIATTR_PARAM_CBANK
	.align		4
        /*0044*/ 	.byte	0x04, 0x0a
        /*0046*/ 	.short	(.L_128 - .L_127)
	.align		4
.L_127:
        /*0048*/ 	.word	index@(.nv.constant0._ZN7cutlass13device_kernelIN5flash11enable_sm90INS1_16FlashAttnFwdSm90INS1_25CollectiveMainloopFwdSm90ILi2EN4cute5tupleIJNS5_1CILi1EEES8_S8_EEENS6_IJNS7_ILi64EEESA_SA_EEELi512ENS_6half_tEfNS_4arch4Sm90ELb0ELb0ELb1ELb0ELb1ELb0ELb0ELb0ELb0ELb1ELb1ELb0EEENS1_21CollectiveEpilogueFwdINS6_IJSA_NS7_ILi512EEESA_EEES9_SC_SE_Li256ELb0ELb1ELb1ELb0EEENS1_19SingleTileSchedulerILb0ELb1ELb1ELi64EEEEEEEEEvNT_6ParamsE)
        /*004c*/ 	.short	0x0380
        /*004e*/ 	.short	0x0a00


	//----- nvinfo : EIATTR_SW_WAR
	.align		4
.L_128:
        /*0050*/ 	.byte	0x04, 0x36
        /*0052*/ 	.short	(.L_130 - .L_129)
.L_129:
        /*0054*/ 	.word	0x00000008
.L_130:


//--------------------- .nv.info._ZN7cutlass13device_kernelIN5flash11enable_sm90INS1_16FlashAttnFwdSm90INS1_25CollectiveMainloopFwdSm90ILi2EN4cute5tupleIJNS5_1CILi1EEES8_S8_EEENS6_IJNS7_ILi64EEESA_SA_EEELi512ENS_6half_tEfNS_4arch4Sm90ELb0ELb0ELb1ELb0ELb1ELb0ELb1ELb0ELb0ELb1ELb1ELb0EEENS1_21CollectiveEpilogueFwdINS6_IJSA_NS7_ILi512EEESA_EEES9_SC_SE_Li256ELb0ELb1ELb1ELb0EEENS1_19SingleTileSchedulerILb0ELb1ELb1ELi64EEEEEEEEEvNT_6ParamsE --------------------------
	.section	.nv.info._ZN7cutlass13device_kernelIN5flash11enable_sm90INS1_16FlashAttnFwdSm90INS1_25CollectiveMainloopFwdSm90ILi2EN4cute5tupleIJNS5_1CILi1EEES8_S8_EEENS6_IJNS7_ILi64EEESA_SA_EEELi512ENS_6half_tEfNS_4arch4Sm90ELb0ELb0ELb1ELb0ELb1ELb0ELb1ELb0ELb0ELb1ELb1ELb0EEENS1_21CollectiveEpilogueFwdINS6_IJSA_NS7_ILi512EEESA_EEES9_SC_SE_Li256ELb0ELb1ELb1ELb0EEENS1_19SingleTileSchedulerILb0ELb1ELb1ELi64EEEEEEEEEvNT_6ParamsE,"",@"SHT_CUDA_INFO"
	.sectionflags	@""
	.align	4


	//----- nvinfo : EIATTR_CUDA_API_VERSION
	.align		4
        /*0000*/ 	.byte	0x04, 0x37
        /*0002*/ 	.short	(.L_132 - .L_131)
.L_131:
        /*0004*/ 	.word	0x00000082


	//----- nvinfo : EIATTR_KPARAM_INFO
	.align		4
.L_132:
        /*0008*/ 	.byte	0x04, 0x17
        /*000a*/ 	.short	(.L_134 - .L_133)
.L_133:
        /*000c*/ 	.word	0x00000000
        /*0010*/ 	.short	0x0000
        /*0012*/ 	.short	0x0000
        /*0014*/ 	.byte	0x00, 0xf0, 0x01, 0x2c


	//----- nvinfo : EIATTR_SPARSE_MMA_MASK
	.align		4
.L_134:
        /*0018*/ 	.byte	0x03, 0x50
        /*001a*/ 	.short	0x0000


	//----- nvinfo : EIATTR_MAXREG_COUNT
	.align		4
        /*001c*/ 	.byte	0x03, 0x1b
        /*001e*/ 	.short	0x00a8


	//----- nvinfo : EIATTR_MERCURY_ISA_VERSION
	.align		4
        /*0020*/ 	.byte	0x03, 0x5f
        /*0022*/ 	.short	0x0101


	//----- nvinfo : EIATTR_VRC_CTA_INIT_COUNT
	.align		4
        /*0024*/ 	.byte	0x02, 0x4a
	.zero		1
	.zero		1


	//----- nvinfo : EIATTR_EXIT_INSTR_OFFSETS
	.align		4
        /*0028*/ 	.byte	0x04, 0x1c
        /*002a*/ 	.short	(.L_136 - .L_135)


	//   ....[0]....
.L_135:
        /*002c*/ 	.word	0x00000010


	//----- nvinfo : EIATTR_MAX_THREADS
	.align		4
.L_136:
        /*0030*/ 	.byte	0x04, 0x05
        /*0032*/ 	.short	(.L_138 - .L_137)
.L_137:
        /*0034*/ 	.word	0x00000180
        /*0038*/ 	.word	0x00000001
        /*003c*/ 	.word	0x00000001


	//----- nvinfo : EIATTR_CBANK_PARAM_SIZE
	.align		4
.L_138:
        /*0040*/ 	.byte	0x03, 0x19
        /*0042*/ 	.short	0x0b00


	//----- nvinfo : EIATTR_PARAM_CBANK
	.align		4
        /*0044*/ 	.byte	0x04, 0x0a
        /*0046*/ 	.short	(.L_140 - .L_139)
	.align		4
.L_139:
        /*0048*/ 	.word	index@(.nv.constant0._ZN7cutlass13device_kernelIN5flash11enable_sm90INS1_16FlashAttnFwdSm90INS1_25CollectiveMainloopFwdSm90ILi2EN4cute5tupleIJNS5_1CILi1EEES8_S8_EEENS6_IJNS7_ILi64EEESA_SA_EEELi512ENS_6half_tEfNS_4arch4Sm90ELb0ELb0ELb1ELb0ELb1ELb0ELb1ELb0ELb0ELb1ELb1ELb0EEENS1_21CollectiveEpilogueFwdINS6_IJSA_NS7_ILi512EEESA_EEES9_SC_SE_Li256ELb0ELb1ELb1ELb0EEENS1_19SingleTileSchedulerILb0ELb1ELb1ELi64EEEEEEEEEvNT_6ParamsE)
        /*004c*/ 	.short	0x0380
        /*004e*/ 	.short	0x0b00


	//----- nvinfo : EIATTR_SW_WAR
	.align		4
.L_140:
        /*0050*/ 	.byte	0x04, 0x36
        /*0052*/ 	.short	(.L_142 - .L_141)
.L_141:
        /*0054*/ 	.word	0x00000008
.L_142:


//--------------------- .nv.info._ZN7cutlass13device_kernelIN5flash11enable_sm90INS1_16FlashAttnFwdSm90INS1_25CollectiveMainloopFwdSm90ILi2EN4cute5tupleIJNS5_1CILi1EEES8_S8_EEENS6_IJNS7_ILi64EEESA_SA_EEELi512ENS_6half_tEfNS_4arch4Sm90ELb0ELb0ELb1ELb1ELb1ELb0ELb0ELb0ELb0ELb1ELb1ELb0EEENS1_21CollectiveEpilogueFwdINS6_IJSA_NS7_ILi512EEESA_EEES9_SC_SE_Li256ELb1ELb1ELb1ELb0EEENS1_36VarlenDynamicPersistentTileSchedulerILi64ELi64ELi256ELi128ELb1ELb1ELb1ELb0ELb1ELb1EEEEEEEEEvNT_6ParamsE --------------------------
	.section	.nv.info._ZN7cutlass13device_kernelIN5flash11enable_sm90INS1_16FlashAttnFwdSm90INS1_25CollectiveMainloopFwdSm90ILi2EN4cute5tupleIJNS5_1CILi1EEES8_S8_EEENS6_IJNS7_ILi64EEESA_SA_EEELi512ENS_6half_tEfNS_4arch4Sm90ELb0ELb0ELb1ELb1ELb1ELb0ELb0ELb0ELb0ELb1ELb1ELb0EEENS1_21CollectiveEpilogueFwdINS6_IJSA_NS7_ILi512EEESA_EEES9_SC_SE_Li256ELb1ELb1ELb1ELb0EEENS1_36VarlenDynamicPersistentTileSchedulerILi64ELi64ELi256ELi128ELb1ELb1ELb1ELb0ELb1ELb1EEEEEEEEEvNT_6ParamsE,"",@"SHT_CUDA_INFO"
	.sectionflags	@""
	.align	4


	//----- nvinfo : EIATTR_CUDA_API_VERSION
	.align		4
        /*0000*/ 	.byte	0x04, 0x37
        /*0002*/ 	.short	(.L_144 - .L_143)
.L_143:
        /*0004*/ 	.word	0x00000082


	//----- nvinfo : EIATTR_KPARAM_INFO
	.align		4
.L_144:
        /*0008*/ 	.byte	0x04, 0x17
        /*000a*/ 	.short	(.L_146 - .L_145)
.L_145:
        /*000c*/ 	.word	0x00000000
        /*0010*/ 	.short	0x0000
        /*0012*/ 	.short	0x0000
        /*0014*/ 	.byte	0x00, 0xf0, 0x01, 0x2a


	//----- nvinfo : EIATTR_SPARSE_MMA_MASK
	.align		4
.L_146:
        /*0018*/ 	.byte	0x03, 0x50
        /*001a*/ 	.short	0x0000


	//----- nvinfo : EIATTR_MAXREG_COUNT
	.align		4
        /*001c*/ 	.byte	0x03, 0x1b
        /*001e*/ 	.short	0x00a8


	//----- nvinfo : EIATTR_MERCURY_ISA_VERSION
	.align		4
        /*0020*/ 	.byte	0x03, 0x5f
        /*0022*/ 	.short	0x0101


	//----- nvinfo : EIATTR_VRC_CTA_INIT_COUNT
	.align		4
        /*0024*/ 	.byte	0x02, 0x4a
	.zero		1
	.zero		1


	//----- nvinfo : EIATTR_EXIT_INSTR_OFFSETS
	.align		4
        /*0028*/ 	.byte	0x04, 0x1c
        /*002a*/ 	.short	(.L_148 - .L_147)


	//   ....[0]....
.L_147:
        /*002c*/ 	.word	0x00000010


	//----- nvinfo : EIATTR_MAX_THREADS
	.align		4
.L_148:
        /*0030*/ 	.byte	0x04, 0x05
        /*0032*/ 	.short	(.L_150 - .L_149)
.L_149:
        /*0034*/ 	.word	0x00000180
        /*0038*/ 	.word	0x00000001
        /*003c*/ 	.word	0x00000001


	//----- nvinfo : EIATTR_CBANK_PARAM_SIZE
	.align		4
.L_150:
        /*0040*/ 	.byte	0x03, 0x19
        /*0042*/ 	.short	0x0a80


	//----- nvinfo : EIATTR_PARAM_CBANK
	.align		4
        /*0044*/ 	.byte	0x04, 0x0a
        /*0046*/ 	.short	(.L_152 - .L_151)
	.align		4
.L_151:
        /*0048*/ 	.word	index@(.nv.constant0._ZN7cutlass13device_kernelIN5flash11enable_sm90INS1_16FlashAttnFwdSm90INS1_25CollectiveMainloopFwdSm90ILi2EN4cute5tupleIJNS5_1CILi1EEES8_S8_EEENS6_IJNS7_ILi64EEESA_SA_EEELi512ENS_6half_tEfNS_4arch4Sm90ELb0ELb0ELb1ELb1ELb1ELb0ELb0ELb0ELb0ELb1ELb1ELb0EEENS1_21CollectiveEpilogueFwdINS6_IJSA_NS7_ILi512EEESA_EEES9_SC_SE_Li256ELb1ELb1ELb1ELb0EEENS1_36VarlenDynamicPersistentTileSchedulerILi64ELi64ELi256ELi128ELb1ELb1ELb1ELb0ELb1ELb1EEEEEEEEEvNT_6ParamsE)
        /*004c*/ 	.short	0x0380
        /*004e*/ 	.short	0x0a80


	//----- nvinfo : EIATTR_SW_WAR
	.align		4
.L_152:
        /*0050*/ 	.byte	0x04, 0x36
        /*0052*/ 	.short	(.L_154 - .L_153)
.L_153:
        /*0054*/ 	.word	0x00000008
.L_154:


//--------------------- .nv.info._ZN7cutlass13device_kernelIN5flash11enable_sm90INS1_16FlashAttnFwdSm90INS1_25CollectiveMainloopFwdSm90ILi2EN4cute5tupleIJNS5_1CILi1EEES8_S8_EEENS6_IJNS7_ILi64EEESA_SA_EEELi512ENS_6half_tEfNS_4arch4Sm90ELb0ELb0ELb1ELb1ELb1ELb1ELb0ELb0ELb0ELb1ELb1ELb0EEENS1_21CollectiveEpilogueFwdINS6_IJSA_NS7_ILi512EEESA_EEES9_SC_SE_Li256ELb1ELb1ELb1ELb0EEENS1_36VarlenDynamicPersistentTileSchedulerILi64ELi64ELi256ELi128ELb1ELb1ELb1ELb0ELb1ELb1EEEEEEEEEvNT_6ParamsE --------------------------
	.section	.nv.info._ZN7cutlass13device_kernelIN5flash11enable_sm90INS1_16FlashAttnFwdSm90INS1_25CollectiveMainloopFwdSm90ILi2EN4cute5tupleIJNS5_1CILi1EEES8_S8_EEENS6_IJNS7_ILi64EEESA_SA_EEELi512ENS_6half_tEfNS_4arch4Sm90ELb0ELb0ELb1ELb1ELb1ELb1ELb0ELb0ELb0ELb1ELb1ELb0EEENS1_21CollectiveEpilogueFwdINS6_IJSA_NS7_ILi512EEESA_EEES9_SC_SE_Li256ELb1ELb1ELb1ELb0EEENS1_36VarlenDynamicPersistentTileSchedulerILi64ELi64ELi256ELi128ELb1ELb1ELb1ELb0ELb1ELb1EEEEEEEEEvNT_6ParamsE,"",@"SHT_CUDA_INFO"
	.sectionflags	@""
	.align	4


	//----- nvinfo : EIATTR_CUDA_API_VERSION
	.align		4
        /*0000*/ 	.byte	0x04, 0x37
        /*0002*/ 	.short	(.L_156 - .L_155)
.L_155:
        /*0004*/ 	.word	0x00000082


	//----- nvinfo : EIATTR_KPARAM_INFO
	.align		4
.L_156:
        /*0008*/ 	.byte	0x04, 0x17
        /*000a*/ 	.short	(.L_158 - .L_157)
.L_157:
        /*000c*/ 	.word	0x00000000
        /*0010*/ 	.short	0x0000
        /*0012*/ 	.short	0x0000
        /*0014*/ 	.byte	0x00, 0xf0, 0x01, 0x2a


	//----- nvinfo : EIATTR_SPARSE_MMA_MASK
	.align		4
.L_158:
        /*0018*/ 	.byte	0x03, 0x50
        /*001a*/ 	.short	0x0000


	//----- nvinfo : EIATTR_MAXREG_COUNT
	.align		4
        /*001c*/ 	.byte	0x03, 0x1b
        /*001e*/ 	.short	0x00a8


	//----- nvinfo : EIATTR_MERCURY_ISA_VERSION
	.align		4
        /*0020*/ 	.byte	0x03, 0x5f
        /*0022*/ 	.short	0x0101


	//----- nvinfo : EIATTR_VRC_CTA_INIT_COUNT
	.align		4
        /*0024*/ 	.byte	0x02, 0x4a
	.zero		1
	.zero		1


	//----- nvinfo : EIATTR_EXIT_INSTR_OFFSETS
	.align		4
        /*0028*/ 	.byte	0x04, 0x1c
        /*002a*/ 	.short	(.L_160 - .L_159)


	//   ....[0]....
.L_159:
        /*002c*/ 	.word	0x00000010


	//----- nvinfo : EIATTR_MAX_THREADS
	.align		4
.L_160:
        /*0030*/ 	.byte	0x04, 0x05
        /*0032*/ 	.short	(.L_162 - .L_161)
.L_161:
        /*0034*/ 	.word	0x00000180
        /*0038*/ 	.word	0x00000001
        /*003c*/ 	.word	0x00000001


	//----- nvinfo : EIATTR_CBANK_PARAM_SIZE
	.align		4
.L_162:
        /*0040*/ 	.byte	0x03, 0x19
        /*0042*/ 	.short	0x0a80


	//----- nvinfo : EIATTR_PARAM_CBANK
	.align		4
        /*0044*/ 	.byte	0x04, 0x0a
        /*0046*/ 	.short	(.L_164 - .L_163)
	.align		4
.L_163:
        /*0048*/ 	.word	index@(.nv.constant0._ZN7cutlass13device_kernelIN5flash11enable_sm90INS1_16FlashAttnFwdSm90INS1_25CollectiveMainloopFwdSm90ILi2EN4cute5tupleIJNS5_1CILi1EEES8_S8_EEENS6_IJNS7_ILi64EEESA_SA_EEELi512ENS_6half_tEfNS_4arch4Sm90ELb0ELb0ELb1ELb1ELb1ELb1ELb0ELb0ELb0ELb1ELb1ELb0EEENS1_21CollectiveEpilogueFwdINS6_IJSA_NS7_ILi512EEESA_EEES9_SC_SE_Li256ELb1ELb1ELb1ELb0EEENS1_36VarlenDynamicPersistentTileSchedulerILi64ELi64ELi256ELi128ELb1ELb1ELb1ELb0ELb1ELb1EEEEEEEEEvNT_6ParamsE)
        /*004c*/ 	.short	0x0380
        /*004e*/ 	.short	0x0a80


	//----- nvinfo : EIATTR_SW_WAR
	.align		4
.L_164:
        /*0050*/ 	.byte	0x04, 0x36
        /*0052*/ 	.short	(.L_166 - .L_165)
.L_165:
        /*0054*/ 	.word	0x00000008
.L_166:


//--------------------- .nv.info._ZN7cutlass13device_kernelIN5flash11enable_sm90INS1_16FlashAttnFwdSm90INS1_25CollectiveMainloopFwdSm90ILi2EN4cute5tupleIJNS5_1CILi1EEES8_S8_EEENS6_IJNS7_ILi64EEESA_SA_EEELi512ENS_6half_tEfNS_4arch4Sm90ELb0ELb0ELb1ELb1ELb1ELb0ELb1ELb0ELb0ELb1ELb1ELb0EEENS1_21CollectiveEpilogueFwdINS6_IJSA_NS7_ILi512EEESA_EEES9_SC_SE_Li256ELb1ELb1ELb1ELb0EEENS1_36VarlenDynamicPersistentTileSchedulerILi64ELi64ELi256ELi128ELb1ELb1ELb1ELb0ELb1ELb1EEEEEEEEEvNT_6ParamsE --------------------------
	.section	.nv.info._ZN7cutlass13device_kernelIN5flash11enable_sm90INS1_16FlashAttnFwdSm90INS1_25CollectiveMainloopFwdSm90ILi2EN4cute5tupleIJNS5_1CILi1EEES8_S8_EEENS6_IJNS7_ILi64EEESA_SA_EEELi512ENS_6half_tEfNS_4arch4Sm90ELb0ELb0ELb1ELb1ELb1ELb0ELb1ELb0ELb0ELb1ELb1ELb0EEENS1_21CollectiveEpilogueFwdINS6_IJSA_NS7_ILi512EEESA_EEES9_SC_SE_Li256ELb1ELb1ELb1ELb0EEENS1_36VarlenDynamicPersistentTileSchedulerILi64ELi64ELi256ELi128ELb1ELb1ELb1ELb0ELb1ELb1EEEEEEEEEvNT_6ParamsE,"",@"SHT_CUDA_INFO"
	.sectionflags	@""
	.align	4


	//----- nvinfo : EIATTR_CUDA_API_VERSION
	.align		4
        /*0000*/ 	.byte	0x04, 0x37
        /*0002*/ 	.short	(.L_168 - .L_167)
.L_167:
        /*0004*/ 	.word	0x00000082


	//----- nvinfo : EIATTR_KPARAM_INFO
	.align		4
.L_168:
        /*0008*/ 	.byte	0x04, 0x17
        /*000a*/ 	.short	(.L_170 - .L_169)
.L_169:
        /*000c*/ 	.word	0x00000000
        /*0010*/ 	.short	0x0000
        /*0012*/ 	.short	0x0000
        /*0014*/ 	.byte	0x00, 0xf0, 0x01, 0x2e


	//----- nvinfo : EIATTR_SPARSE_MMA_MASK
	.align		4
.L_170:
        /*0018*/ 	.byte	0x03, 0x50
        /*001a*/ 	.short	0x0000


	//----- nvinfo : EIATTR_MAXREG_COUNT
	.align		4
        /*001c*/ 	.byte	0x03, 0x1b
        /*001e*/ 	.short	0x00a8


	//----- nvinfo : EIATTR_MERCURY_ISA_VERSION
	.align		4
        /*0020*/ 	.byte	0x03, 0x5f
        /*0022*/ 	.short	0x0101


	//----- nvinfo : EIATTR_VRC_CTA_INIT_COUNT
	.align		4
        /*0024*/ 	.byte	0x02, 0x4a
	.zero		1
	.zero		1


	//----- nvinfo : EIATTR_EXIT_INSTR_OFFSETS
	.align		4
        /*0028*/ 	.byte	0x04, 0x1c
        /*002a*/ 	.short	(.L_172 - .L_171)


	//   ....[0]....
.L_171:
        /*002c*/ 	.word	0x00000010


	//----- nvinfo : EIATTR_MAX_THREADS
	.align		4
.L_172:
        /*0030*/ 	.byte	0x04, 0x05
        /*0032*/ 	.short	(.L_174 - .L_173)
.L_173:
        /*0034*/ 	.word	0x00000180
        /*0038*/ 	.word	0x00000001
        /*003c*/ 	.word	0x00000001


	//----- nvinfo : EIATTR_CBANK_PARAM_SIZE
	.align		4
.L_174:
        /*0040*/ 	.byte	0x03, 0x19
        /*0042*/ 	.short	0x0b80


	//----- nvinfo : EIATTR_PARAM_CBANK
	.align		4
        /*0044*/ 	.byte	0x04, 0x0a
        /*0046*/ 	.short	(.L_176 - .L_175)
	.align		4
.L_175:
        /*0048*/ 	.word	index@(.nv.constant0._ZN7cutlass13device_kernelIN5flash11enable_sm90INS1_16FlashAttnFwdSm90INS1_25CollectiveMainloopFwdSm90ILi2EN4cute5tupleIJNS5_1CILi1EEES8_S8_EEENS6_IJNS7_ILi64EEESA_SA_EEELi512ENS_6half_tEfNS_4arch4Sm90ELb0ELb0ELb1ELb1ELb1ELb0ELb1ELb0ELb0ELb1ELb1ELb0EEENS1_21CollectiveEpilogueFwdINS6_IJSA_NS7_ILi512EEESA_EEES9_SC_SE_Li256ELb1ELb1ELb1ELb0EEENS1_36VarlenDynamicPersistentTileSchedulerILi64ELi64ELi256ELi128ELb1ELb1ELb1ELb0ELb1ELb1EEEEEEEEEvNT_6ParamsE)
        /*004c*/ 	.short	0x0380
        /*004e*/ 	.short	0x0b80


	//----- nvinfo : EIATTR_SW_WAR
	.align		4
.L_176:
        /*0050*/ 	.byte	0x04, 0x36
        /*0052*/ 	.short	(.L_178 - .L_177)
.L_177:
        /*0054*/ 	.word	0x00000008
.L_178:


//--------------------- .nv.info._ZN7cutlass13device_kernelIN5flash11enable_sm90INS1_16FlashAttnFwdSm90INS1_25CollectiveMainloopFwdSm90ILi2EN4cute5tupleIJNS5_1CILi1EEES8_S8_EEENS6_IJNS7_ILi64EEESA_SA_EEELi512ENS_6half_tEfNS_4arch4Sm90ELb0ELb0ELb1ELb1ELb1ELb1ELb1ELb0ELb0ELb1ELb1ELb0EEENS1_21CollectiveEpilogueFwdINS6_IJSA_NS7_ILi512EEESA_EEES9_SC_SE_Li256ELb1ELb1ELb1ELb0EEENS1_36VarlenDynamicPersistentTileSchedulerILi64ELi64ELi256ELi128ELb1ELb1ELb1ELb0ELb1ELb1EEEEEEEEEvNT_6ParamsE --------------------------
	.section	.nv.info._ZN7cutlass13device_kernelIN5flash11enable_sm90INS1_16FlashAttnFwdSm90INS1_25CollectiveMainloopFwdSm90ILi2EN4cute5tupleIJNS5_1CILi1EEES8_S8_EEENS6_IJNS7_ILi64EEESA_SA_EEELi512ENS_6half_tEfNS_4arch4Sm90ELb0ELb0ELb1ELb1ELb1ELb1ELb1ELb0ELb0ELb1ELb1ELb0EEENS1_21CollectiveEpilogueFwdINS6_IJSA_NS7_ILi512EEESA_EEES9_SC_SE_Li256ELb1ELb1ELb1ELb0EEENS1_36VarlenDynamicPersistentTileSchedulerILi64ELi64ELi256ELi128ELb1ELb1ELb1ELb0ELb1ELb1EEEEEEEEEvNT_6ParamsE,"",@"SHT_CUDA_INFO"
	.sectionflags	@""
	.align	4


	//----- nvinfo : EIATTR_CUDA_API_VERSION
	.align		4
        /*0000*/ 	.byte	0x04, 0x37
        /*0002*/ 	.short	(.L_180 - .L_179)
.L_179:
        /*0004*/ 	.word	0x00000082


	//----- nvinfo : EIATTR_KPARAM_INFO
	.align		4
.L_180:
        /*0008*/ 	.byte	0x04, 0x17
        /*000a*/ 	.short	(.L_182 - .L_181)
.L_181:
        /*000c*/ 	.word	0x00000000
        /*0010*/ 	.short	0x0000
        /*0012*/ 	.short	0x0000
        /*0014*/ 	.byte	0x00, 0xf0, 0x01, 0x2e


	//----- nvinfo : EIATTR_SPARSE_MMA_MASK
	.align		4
.L_182:
        /*0018*/ 	.byte	0x03, 0x50
        /*001a*/ 	.short	0x0000


	//----- nvinfo : EIATTR_MAXREG_COUNT
	.align		4
        /*001c*/ 	.byte	0x03, 0x1b
        /*001e*/ 	.short	0x00a8


	//----- nvinfo : EIATTR_MERCURY_ISA_VERSION
	.align		4
        /*0020*/ 	.byte	0x03, 0x5f
        /*0022*/ 	.short	0x0101


	//----- nvinfo : EIATTR_VRC_CTA_INIT_COUNT
	.align		4
        /*0024*/ 	.byte	0x02, 0x4a
	.zero		1
	.zero		1


	//----- nvinfo : EIATTR_EXIT_INSTR_OFFSETS
	.align		4
        /*0028*/ 	.byte	0x04, 0x1c
        /*002a*/ 	.short	(.L_184 - .L_183)


	//   ....[0]....
.L_183:
        /*002c*/ 	.word	0x00000010


	//----- nvinfo : EIATTR_MAX_THREADS
	.align		4
.L_184:
        /*0030*/ 	.byte	0x04, 0x05
        /*0032*/ 	.short	(.L_186 - .L_185)
.L_185:
        /*0034*/ 	.word	0x00000180
        /*0038*/ 	.word	0x00000001
        /*003c*/ 	.word	0x00000001


	//----- nvinfo : EIATTR_CBANK_PARAM_SIZE
	.align		4
.L_186:
        /*0040*/ 	.byte	0x03, 0x19
        /*0042*/ 	.short	0x0b80


	//----- nvinfo : EIATTR_PARAM_CBANK
	.align		4
        /*0044*/ 	.byte	0x04, 0x0a
        /*0046*/ 	.short	(.L_188 - .L_187)
	.align		4
.L_187:
        /*0048*/ 	.word	index@(.nv.constant0._ZN7cutlass13device_kernelIN5flash11enable_sm90INS1_16FlashAttnFwdSm90INS1_25CollectiveMainloopFwdSm90ILi2EN4cute5tupleIJNS5_1CILi1EEES8_S8_EEENS6_IJNS7_ILi64EEESA_SA_EEELi512ENS_6half_tEfNS_4arch4Sm90ELb0ELb0ELb1ELb1ELb1ELb1ELb1ELb0ELb0ELb1ELb1ELb0EEENS1_21CollectiveEpilogueFwdINS6_IJSA_NS7_ILi512EEESA_EEES9_SC_SE_Li256ELb1ELb1ELb1ELb0EEENS1_36VarlenDynamicPersistentTileSchedulerILi64ELi64ELi256ELi128ELb1ELb1ELb1ELb0ELb1ELb1EEEEEEEEEvNT_6ParamsE)
        /*004c*/ 	.short	0x0380
        /*004e*/ 	.short	0x0b80


	//----- nvinfo : EIATTR_SW_WAR
	.align		4
.L_188:
        /*0050*/ 	.byte	0x04, 0x36
        /*0052*/ 	.short	(.L_190 - .L_189)
.L_189:
        /*0054*/ 	.word	0x00000008
.L_190:


//--------------------- .nv.info._ZN7cutlass13device_kernelIN5flash11enable_sm90INS1_16FlashAttnFwdSm90INS1_25CollectiveMainloopFwdSm90ILi2EN4cute5tupleIJNS5_1CILi1EEES8_S8_EEENS6_IJNS7_ILi64EEESA_SA_EEELi512ENS_6half_tEfNS_4arch4Sm90ELb0ELb1ELb1ELb0ELb1ELb0ELb0ELb0ELb0ELb1ELb1ELb0EEENS1_21CollectiveEpilogueFwdINS6_IJSA_NS7_ILi512EEESA_EEES9_SC_SE_Li256ELb0ELb1ELb1ELb0EEENS1_19SingleTileSchedulerILb0ELb1ELb1ELi64EEEEEEEEEvNT_6ParamsE --------------------------
	.section	.nv.info._ZN7cutlass13device_kernelIN5flash11enable_sm90INS1_16FlashAttnFwdSm90INS1_25CollectiveMainloopFwdSm90ILi2EN4cute5tupleIJNS5_1CILi1EEES8_S8_EEENS6_IJNS7_ILi64EEESA_SA_EEELi512ENS_6half_tEfNS_4arch4Sm90ELb0ELb1ELb1ELb0ELb1ELb0ELb0ELb0ELb0ELb1ELb1ELb0EEENS1_21CollectiveEpilogueFwdINS6_IJSA_NS7_ILi512EEESA_EEES9_SC_SE_Li256ELb0ELb1ELb1ELb0EEENS1_19SingleTileSchedulerILb0ELb1ELb1ELi64EEEEEEEEEvNT_6ParamsE,"",@"SHT_CUDA_INFO"
	.sectionflags	@""
	.align	4


	//----- nvinfo : EIATTR_CUDA_API_VERSION
	.align		4
        /*0000*/ 	.byte	0x04, 0x37
        /*0002*/ 	.short	(.L_192 - .L_191)
.L_191:
        /*0004*/ 	.word	0x00000082


	//----- nvinfo : EIATTR_KPARAM_INFO
	.align		4
.L_192:
        /*0008*/ 	.byte	0x04, 0x17
        /*000a*/ 	.short	(.L_194 - .L_193)
.L_193:
        /*000c*/ 	.word	0x00000000
        /*0010*/ 	.short	0x0000
        /*0012*/ 	.short	0x0000
        /*0014*/ 	.byte	0x00, 0xf0, 0x01, 0x28


	//----- nvinfo : EIATTR_SPARSE_MMA_MASK
	.align		4
.L_194:
        /*0018*/ 	.byte	0x03, 0x50
        /*001a*/ 	.short	0x0000


	//----- nvinfo : EIATTR_MAXREG_COUNT
	.align		4
        /*001c*/ 	.byte	0x03, 0x1b
        /*001e*/ 	.short	0x00a8


	//----- nvinfo : EIATTR_MERCURY_ISA_VERSION
	.align		4
        /*0020*/ 	.byte	0x03, 0x5f
        /*0022*/ 	.short	0x0101


	//----- nvinfo : EIATTR_VRC_CTA_INIT_COUNT
	.align		4
        /*0024*/ 	.byte	0x02, 0x4a
	.zero		1
	.zero		1


	//----- nvinfo : EIATTR_EXIT_INSTR_OFFSETS
	.align		4
        /*0028*/ 	.byte	0x04, 0x1c
        /*002a*/ 	.short	(.L_196 - .L_195)


	//   ....[0]....
.L_195:
        /*002c*/ 	.word	0x00000010


	//----- nvinfo : EIATTR_MAX_THREADS
	.align		4
.L_196:
        /*0030*/ 	.byte	0x04, 0x05
        /*0032*/ 	.short	(.L_198 - .L_197)
.L_197:
        /*0034*/ 	.word	0x00000180
        /*0038*/ 	.word	0x00000001
        /*003c*/ 	.word	0x00000001


	//----- nvinfo : EIATTR_CBANK_PARAM_SIZE
	.align		4
.L_198:
        /*0040*/ 	.byte	0x03, 0x19
        /*0042*/ 	.short	0x0a00


	//----- nvinfo : EIATTR_PARAM_CBANK
	.align		4
        /*0044*/ 	.byte	0x04, 0x0a
        /*0046*/ 	.short	(.L_200 - .L_199)
	.align		4
.L_199:
        /*0048*/ 	.word	index@(.nv.constant0._ZN7cutlass13device_kernelIN5flash11enable_sm90INS1_16FlashAttnFwdSm90INS1_25CollectiveMainloopFwdSm90ILi2EN4cute5tupleIJNS5_1CILi1EEES8_S8_EEENS6_IJNS7_ILi64EEESA_SA_EEELi512ENS_6half_tEfNS_4arch4Sm90ELb0ELb1ELb1ELb0ELb1ELb0ELb0ELb0ELb0ELb1ELb1ELb0EEENS1_21CollectiveEpilogueFwdINS6_IJSA_NS7_ILi512EEESA_EEES9_SC_SE_Li256ELb0ELb1ELb1ELb0EEENS1_19SingleTileSchedulerILb0ELb1ELb1ELi64EEEEEEEEEvNT_6ParamsE)
        /*004c*/ 	.short	0x0380
        /*004e*/ 	.short	0x0a00


	//----- nvinfo : EIATTR_SW_WAR
	.align		4
.L_200:
        /*0050*/ 	.byte	0x04, 0x36
        /*0052*/ 	.short	(.L_202 - .L_201)
.L_201:
        /*0054*/ 	.word	0x00000008
.L_202:


//--------------------- .nv.info._ZN7cutlass13device_kernelIN5flash11enable_sm90INS1_16FlashAttnFwdSm90INS1_25CollectiveMainloopFwdSm90ILi2EN4cute5tupleIJNS5_1CILi1EEES8_S8_EEENS6_IJNS7_ILi64EEESA_SA_EEELi512ENS_6half_tEfNS_4arch4Sm90ELb0ELb1ELb1ELb0ELb1ELb0ELb1ELb0ELb0ELb1ELb1ELb0EEENS1_21CollectiveEpilogueFwdINS6_IJSA_NS7_ILi512EEESA_EEES9_SC_SE_Li256ELb0ELb1ELb1ELb0EEENS1_19SingleTileSchedulerILb0ELb1ELb1ELi64EEEEEEEEEvNT_6ParamsE --------------------------
	.section	.nv.info._ZN7cutlass13device_kernelIN5flash11enable_sm90INS1_16FlashAttnFwdSm90INS1_25CollectiveMainloopFwdSm90ILi2EN4cute5tupleIJNS5_1CILi1EEES8_S8_EEENS6_IJNS7_ILi64EEESA_SA_EEELi512ENS_6half_tEfNS_4arch4Sm90ELb0ELb1ELb1ELb0ELb1ELb0ELb1ELb0ELb0ELb1ELb1ELb0EEENS1_21CollectiveEpilogueFwdINS6_IJSA_NS7_ILi512EEESA_EEES9_SC_SE_Li256ELb0ELb1ELb1ELb0EEENS1_19SingleTileSchedulerILb0ELb1ELb1ELi64EEEEEEEEEvNT_6ParamsE,"",@"SHT_CUDA_INFO"
	.sectionflags	@""
	.align	4


	//----- nvinfo : EIATTR_CUDA_API_VERSION
	.align		4
        /*0000*/ 	.byte	0x04, 0x37
        /*0002*/ 	.short	(.L_204 - .L_203)
.L_203:
        /*0004*/ 	.word	0x00000082


	//----- nvinfo : EIATTR_KPARAM_INFO
	.align		4
.L_204:
        /*0008*/ 	.byte	0x04, 0x17
        /*000a*/ 	.short	(.L_206 - .L_205)
.L_205:
        /*000c*/ 	.word	0x00000000
        /*0010*/ 	.short	0x0000
        /*0012*/ 	.short	0x0000
        /*0014*/ 	.byte	0x00, 0xf0, 0x01, 0x2c


	//----- nvinfo : EIATTR_SPARSE_MMA_MASK
	.align		4
.L_206:
        /*0018*/ 	.byte	0x03, 0x50
        /*001a*/ 	.short	0x0000


	//----- nvinfo : EIATTR_MAXREG_COUNT
	.align		4
        /*001c*/ 	.byte	0x03, 0x1b
        /*001e*/ 	.short	0x00a8


	//----- nvinfo : EIATTR_MERCURY_ISA_VERSION
	.align		4
        /*0020*/ 	.byte	0x03, 0x5f
        /*0022*/ 	.short	0x0101


	//----- nvinfo : EIATTR_VRC_CTA_INIT_COUNT
	.align		4
        /*0024*/ 	.byte	0x02, 0x4a
	.zero		1
	.zero		1


	//----- nvinfo : EIATTR_EXIT_INSTR_OFFSETS
	.align		4
        /*0028*/ 	.byte	0x04, 0x1c
        /*002a*/ 	.short	(.L_208 - .L_207)


	//   ....[0]....
.L_207:
        /*002c*/ 	.word	0x00000010


	//----- nvinfo : EIATTR_MAX_THREADS
	.align		4
.L_208:
        /*0030*/ 	.byte	0x04, 0x05
        /*0032*/ 	.short	(.L_210 - .L_209)
.L_209:
        /*0034*/ 	.word	0x00000180
        /*0038*/ 	.word	0x00000001
        /*003c*/ 	.word	0x00000001


	//----- nvinfo : EIATTR_CBANK_PARAM_SIZE
	.align		4
.L_210:
        /*0040*/ 	.byte	0x03, 0x19
        /*0042*/ 	.short	0x0b00


	//----- nvinfo : EIATTR_PARAM_CBANK
	.align		4
        /*0044*/ 	.byte	0x04, 0x0a
        /*0046*/ 	.short	(.L_212 - .L_211)
	.align		4
.L_211:
        /*0048*/ 	.word	index@(.nv.constant0._ZN7cutlass13device_kernelIN5flash11enable_sm90INS1_16FlashAttnFwdSm90INS1_25CollectiveMainloopFwdSm90ILi2EN4cute5tupleIJNS5_1CILi1EEES8_S8_EEENS6_IJNS7_ILi64EEESA_SA_EEELi512ENS_6half_tEfNS_4arch4Sm90ELb0ELb1ELb1ELb0ELb1ELb0ELb1ELb0ELb0ELb1ELb1ELb0EEENS1_21CollectiveEpilogueFwdINS6_IJSA_NS7_ILi512EEESA_EEES9_SC_SE_Li256ELb0ELb1ELb1ELb0EEENS1_19SingleTileSchedulerILb0ELb1ELb1ELi64EEEEEEEEEvNT_6ParamsE)
        /*004c*/ 	.short	0x0380
        /*004e*/ 	.short	0x0b00


	//----- nvinfo : EIATTR_SW_WAR
	.align		4
.L_212:
        /*0050*/ 	.byte	0x04, 0x36
        /*0052*/ 	.short	(.L_214 - .L_213)
.L_213:
        /*0054*/ 	.word	0x00000008
.L_214:


//--------------------- .nv.info._ZN7cutlass13device_kernelIN5flash11enable_sm90INS1_16FlashAttnFwdSm90INS1_25CollectiveMainloopFwdSm90ILi2EN4cute5tupleIJNS5_1CILi1EEES8_S8_EEENS6_IJNS7_ILi64EEESA_SA_EEELi512ENS_6half_tEfNS_4arch4Sm90ELb0ELb1ELb1ELb1ELb1ELb0ELb0ELb0ELb0ELb1ELb1ELb0EEENS1_21CollectiveEpilogueFwdINS6_IJSA_NS7_ILi512EEESA_EEES9_SC_SE_Li256ELb1ELb1ELb1ELb0EEENS1_36VarlenDynamicPersistentTileSchedulerILi64ELi64ELi256ELi128ELb1ELb1ELb1ELb1ELb0ELb1EEEEEEEEEvNT_6ParamsE --------------------------
	.section	.nv.info._ZN7cutlass13device_kernelIN5flash11enable_sm90INS1_16FlashAttnFwdSm90INS1_25CollectiveMainloopFwdSm90ILi2EN4cute5tupleIJNS5_1CILi1EEES8_S8_EEENS6_IJNS7_ILi64EEESA_SA_EEELi512ENS_6half_tEfNS_4arch4Sm90ELb0ELb1ELb1ELb1ELb1ELb0ELb0ELb0ELb0ELb1ELb1ELb0EEENS1_21CollectiveEpilogueFwdINS6_IJSA_NS7_ILi512EEESA_EEES9_SC_SE_Li256ELb1ELb1ELb1ELb0EEENS1_36VarlenDynamicPersistentTileSchedulerILi64ELi64ELi256ELi128ELb1ELb1ELb1ELb1ELb0ELb1EEEEEEEEEvNT_6ParamsE,"",@"SHT_CUDA_INFO"
	.sectionflags	@""
	.align	4


	//----- nvinfo : EIATTR_CUDA_API_VERSION
	.align		4
        /*0000*/ 	.byte	0x04, 0x37
        /*0002*/ 	.short	(.L_216 - .L_215)
.L_215:
        /*0004*/ 	.word	0x00000082


	//----- nvinfo : EIATTR_KPARAM_INFO
	.align		4
.L_216:
        /*0008*/ 	.byte	0x04, 0x17
        /*000a*/ 	.short	(.L_218 - .L_217)
.L_217:
        /*000c*/ 	.word	0x00000000
        /*0010*/ 	.short	0x0000
        /*0012*/ 	.short	0x0000
        /*0014*/ 	.byte	0x00, 0xf0, 0x01, 0x2a


	//----- nvinfo : EIATTR_SPARSE_MMA_MASK
	.align		4
.L_218:
        /*0018*/ 	.byte	0x03, 0x50
        /*001a*/ 	.short	0x0000


	//----- nvinfo : EIATTR_MAXREG_COUNT
	.align		4
        /*001c*/ 	.byte	0x03, 0x1b
        /*001e*/ 	.short	0x00a8


	//----- nvinfo : EIATTR_MERCURY_ISA_VERSION
	.align		4
        /*0020*/ 	.byte	0x03, 0x5f
        /*0022*/ 	.short	0x0101


	//----- nvinfo : EIATTR_VRC_CTA_INIT_COUNT
	.align		4
        /*0024*/ 	.byte	0x02, 0x4a
	.zero		1
	.zero		1


	//----- nvinfo : EIATTR_EXIT_INSTR_OFFSETS
	.align		4
        /*0028*/ 	.byte	0x04, 0x1c
        /*002a*/ 	.short	(.L_220 - .L_219)


	//   ....[0]....
.L_219:
        /*002c*/ 	.word	0x00000010


	//----- nvinfo : EIATTR_MAX_THREADS
	.align		4
.L_220:
        /*0030*/ 	.byte	0x04, 0x05
        /*0032*/ 	.short	(.L_222 - .L_221)
.L_221:
        /*0034*/ 	.word	0x00000180
        /*0038*/ 	.word	0x00000001
        /*003c*/ 	.word	0x00000001


	//----- nvinfo : EIATTR_CBANK_PARAM_SIZE
	.align		4
.L_222:
        /*0040*/ 	.byte	0x03, 0x19
        /*0042*/ 	.short	0x0a80


	//----- nvinfo : EIATTR_PARAM_CBANK
	.align		4
        /*0044*/ 	.byte	0x04, 0x0a
        /*0046*/ 	.short	(.L_224 - .L_223)
	.align		4
.L_223:
        /*0048*/ 	.word	index@(.nv.constant0._ZN7cutlass13device_kernelIN5flash11enable_sm90INS1_16FlashAttnFwdSm90INS1_25CollectiveMainloopFwdSm90ILi2EN4cute5tupleIJNS5_1CILi1EEES8_S8_EEENS6_IJNS7_ILi64EEESA_SA_EEELi512ENS_6half_tEfNS_4arch4Sm90ELb0ELb1ELb1ELb1ELb1ELb0ELb0ELb0ELb0ELb1ELb1ELb0EEENS1_21CollectiveEpilogueFwdINS6_IJSA_NS7_ILi512EEESA_EEES9_SC_SE_Li256ELb1ELb1ELb1ELb0EEENS1_36VarlenDynamicPersistentTileSchedulerILi64ELi64ELi256ELi128ELb1ELb1ELb1ELb1ELb0ELb1EEEEEEEEEvNT_6ParamsE)
        /*004c*/ 	.short	0x0380
        /*004e*/ 	.short	0x0a80


	//----- nvinfo : EIATTR_SW_WAR
	.align		4
.L_224:
        /*0050*/ 	.byte	0x04, 0x36
        /*0052*/ 	.short	(.L_226 - .L_225)
.L_225:
        /*0054*/ 	.word	0x00000008
.L_226:


//--------------------- .nv.info._ZN7cutlass13device_kernelIN5flash11enable_sm90INS1_16FlashAttnFwdSm90INS1_25CollectiveMainloopFwdSm90ILi2EN4cute5tupleIJNS5_1CILi1EEES8_S8_EEENS6_IJNS7_ILi64EEESA_SA_EEELi512ENS_6half_tEfNS_4arch4Sm90ELb0ELb1ELb1ELb1ELb1ELb1ELb0ELb0ELb0ELb1ELb1ELb0EEENS1_21CollectiveEpilogueFwdINS6_IJSA_NS7_ILi512EEESA_EEES9_SC_SE_Li256ELb1ELb1ELb1ELb0EEENS1_36VarlenDynamicPersistentTileSchedulerILi64ELi64ELi256ELi128ELb1ELb1ELb1ELb1ELb0ELb1EEEEEEEEEvNT_6ParamsE --------------------------
	.section	.nv.info._ZN7cutlass13device_kernelIN5flash11enable_sm90INS1_16FlashAttnFwdSm90INS1_25CollectiveMainloopFwdSm90ILi2EN4cute5tupleIJNS5_1CILi1EEES8_S8_EEENS6_IJNS7_ILi64EEESA_SA_EEELi512ENS_6half_tEfNS_4arch4Sm90ELb0ELb1ELb1ELb1ELb1ELb1ELb0ELb0ELb0ELb1ELb1ELb0EEENS1_21CollectiveEpilogueFwdINS6_IJSA_NS7_ILi512EEESA_EEES9_SC_SE_Li256ELb1ELb1ELb1ELb0EEENS1_36VarlenDynamicPersistentTileSchedulerILi64ELi64ELi256ELi128ELb1ELb1ELb1ELb1ELb0ELb1EEEEEEEEEvNT_6ParamsE,"",@"SHT_CUDA_INFO"
	.sectionflags	@""
	.align	4


	//----- nvinfo : EIATTR_CUDA_API_VERSION
	.align		4
        /*0000*/ 	.byte	0x04, 0x37
        /*0002*/ 	.short	(.L_228 - .L_227)
.L_227:
        /*0004*/ 	.word	0x00000082


	//----- nvinfo : EIATTR_KPARAM_INFO
	.align		4
.L_228:
        /*0008*/ 	.byte	0x04, 0x17
        /*000a*/ 	.short	(.L_230 - .L_229)
.L_229:
        /*000c*/ 	.word	0x00000000
        /*0010*/ 	.short	0x0000
        /*0012*/ 	.short	0x0000
        /*0014*/ 	.byte	0x00, 0xf0, 0x01, 0x2a


	//----- nvinfo : EIATTR_SPARSE_MMA_MASK
	.align		4
.L_230:
        /*0018*/ 	.byte	0x03, 0x50
        /*001a*/ 	.short	0x0000


	//----- nvinfo : EIATTR_MAXREG_COUNT
	.align		4
        /*001c*/ 	.byte	0x03, 0x1b
        /*001e*/ 	.short	0x00a8


	//----- nvinfo : EIATTR_MERCURY_ISA_VERSION
	.align		4
        /*0020*/ 	.byte	0x03, 0x5f
        /*0022*/ 	.short	0x0101


	//----- nvinfo : EIATTR_VRC_CTA_INIT_COUNT
	.align		4
        /*0024*/ 	.byte	0x02, 0x4a
	.zero		1
	.zero		1


	//----- nvinfo : EIATTR_EXIT_INSTR_OFFSETS
	.align		4
        /*0028*/ 	.byte	0x04, 0x1c
        /*002a*/ 	.short	(.L_232 - .L_231)


	//   ....[0]....
.L_231:
        /*002c*/ 	.word	0x00000010


	//----- nvinfo : EIATTR_MAX_THREADS
	.align		4
.L_232:
        /*0030*/ 	.byte	0x04, 0x05
        /*0032*/ 	.short	(.L_234 - .L_233)
.L_233:
        /*0034*/ 	.word	0x00000180
        /*0038*/ 	.word	0x00000001
        /*003c*/ 	.word	0x00000001


	//----- nvinfo : EIATTR_CBANK_PARAM_SIZE
	.align		4
.L_234:
        /*0040*/ 	.byte	0x03, 0x19
        /*0042*/ 	.short	0x0a80


	//----- nvinfo : EIATTR_PARAM_CBANK
	.align		4
        /*0044*/ 	.byte	0x04, 0x0a
        /*0046*/ 	.short	(.L_236 - .L_235)
	.align		4
.L_235:
        /*0048*/ 	.word	index@(.nv.constant0._ZN7cutlass13device_kernelIN5flash11enable_sm90INS1_16FlashAttnFwdSm90INS1_25CollectiveMainloopFwdSm90ILi2EN4cute5tupleIJNS5_1CILi1EEES8_S8_EEENS6_IJNS7_ILi64EEESA_SA_EEELi512ENS_6half_tEfNS_4arch4Sm90ELb0ELb1ELb1ELb1ELb1ELb1ELb0ELb0ELb0ELb1ELb1ELb0EEENS1_21CollectiveEpilogueFwdINS6_IJSA_NS7_ILi512EEESA_EEES9_SC_SE_Li256ELb1ELb1ELb1ELb0EEENS1_36VarlenDynamicPersistentTileSchedulerILi64ELi64ELi256ELi128ELb1ELb1ELb1ELb1ELb0ELb1EEEEEEEEEvNT_6ParamsE)
        /*004c*/ 	.short	0x0380
        /*004e*/ 	.short	0x0a80


	//----- nvinfo : EIATTR_SW_WAR
	.align		4
.L_236:
        /*0050*/ 	.byte	0x04, 0x36
        /*0052*/ 	.short	(.L_238 - .L_237)
.L_237:
        /*0054*/ 	.word	0x00000008
.L_238:


//--------------------- .nv.info._ZN7cutlass13device_kernelIN5flash11enable_sm90INS1_16FlashAttnFwdSm90INS1_25CollectiveMainloopFwdSm90ILi2EN4cute5tupleIJNS5_1CILi1EEES8_S8_EEENS6_IJNS7_ILi64EEESA_SA_EEELi512ENS_6half_tEfNS_4arch4Sm90ELb0ELb1ELb1ELb1ELb1ELb0ELb1ELb0ELb0ELb1ELb1ELb0EEENS1_21CollectiveEpilogueFwdINS6_IJSA_NS7_ILi512EEESA_EEES9_SC_SE_Li256ELb1ELb1ELb1ELb0EEENS1_36VarlenDynamicPersistentTileSchedulerILi64ELi64ELi256ELi128ELb1ELb1ELb1ELb1ELb0ELb1EEEEEEEEEvNT_6ParamsE --------------------------
	.section	.nv.info._ZN7cutlass13device_kernelIN5flash11enable_sm90INS1_16FlashAttnFwdSm90INS1_25CollectiveMainloopFwdSm90ILi2EN4cute5tupleIJNS5_1CILi1EEES8_S8_EEENS6_IJNS7_ILi64EEESA_SA_EEELi512ENS_6half_tEfNS_4arch4Sm90ELb0ELb1ELb1ELb1ELb1ELb0ELb1ELb0ELb0ELb1ELb1ELb0EEENS1_21CollectiveEpilogueFwdINS6_IJSA_NS7_ILi512EEESA_EEES9_SC_SE_Li256ELb1ELb1ELb1ELb0EEENS1_36VarlenDynamicPersistentTileSchedulerILi64ELi64ELi256ELi128ELb1ELb1ELb1ELb1ELb0ELb1EEEEEEEEEvNT_6ParamsE,"",@"SHT_CUDA_INFO"
	.sectionflags	@""
	.align	4


	//----- nvinfo : EIATTR_CUDA_API_VERSION
	.align		4
        /*0000*/ 	.byte	0x04, 0x37
        /*0002*/ 	.short	(.L_240 - .L_239)
.L_239:
        /*0004*/ 	.word	0x00000082


	//----- nvinfo : EIATTR_KPARAM_INFO
	.align		4
.L_240:
        /*0008*/ 	.byte	0x04, 0x17
        /*000a*/ 	.short	(.L_242 - .L_241)
.L_241:
        /*000c*/ 	.word	0x00000000
        /*0010*/ 	.short	0x0000
        /*0012*/ 	.short	0x0000
        /*0014*/ 	.byte	0x00, 0xf0, 0x01, 0x2e


	//----- nvinfo : EIATTR_SPARSE_MMA_MASK
	.align		4
.L_242:
        /*0018*/ 	.byte	0x03, 0x50
        /*001a*/ 	.short	0x0000


	//----- nvinfo : EIATTR_MAXREG_COUNT
	.align		4
        /*001c*/ 	.byte	0x03, 0x1b
        /*001e*/ 	.short	0x00a8


	//----- nvinfo : EIATTR_MERCURY_ISA_VERSION
	.align		4
        /*0020*/ 	.byte	0x03, 0x5f
        /*0022*/ 	.short	0x0101


	//----- nvinfo : EIATTR_VRC_CTA_INIT_COUNT
	.align		4
        /*0024*/ 	.byte	0x02, 0x4a
	.zero		1
	.zero		1


	//----- nvinfo : EIATTR_EXIT_INSTR_OFFSETS
	.align		4
        /*0028*/ 	.byte	0x04, 0x1c
        /*002a*/ 	.short	(.L_244 - .L_243)


	//   ....[0]....
.L_243:
        /*002c*/ 	.word	0x00000010


	//----- nvinfo : EIATTR_MAX_THREADS
	.align		4
.L_244:
        /*0030*/ 	.byte	0x04, 0x05
        /*0032*/ 	.short	(.L_246 - .L_245)
.L_245:
        /*0034*/ 	.word	0x00000180
        /*0038*/ 	.word	0x00000001
        /*003c*/ 	.word	0x00000001


	//----- nvinfo : EIATTR_CBANK_PARAM_SIZE
	.align		4
.L_246:
        /*0040*/ 	.byte	0x03, 0x19
        /*0042*/ 	.short	0x0b80


	//----- nvinfo : EIATTR_PARAM_CBANK
	.align		4
        /*0044*/ 	.byte	0x04, 0x0a
        /*0046*/ 	.short	(.L_248 - .L_247)
	.align		4
.L_247:
        /*0048*/ 	.word	index@(.nv.constant0._ZN7cutlass13device_kernelIN5flash11enable_sm90INS1_16FlashAttnFwdSm90INS1_25CollectiveMainloopFwdSm90ILi2EN4cute5tupleIJNS5_1CILi1EEES8_S8_EEENS6_IJNS7_ILi64EEESA_SA_EEELi512ENS_6half_tEfNS_4arch4Sm90ELb0ELb1ELb1ELb1ELb1ELb0ELb1ELb0ELb0ELb1ELb1ELb0EEENS1_21CollectiveEpilogueFwdINS6_IJSA_NS7_ILi512EEESA_EEES9_SC_SE_Li256ELb1ELb1ELb1ELb0EEENS1_36VarlenDynamicPersistentTileSchedulerILi64ELi64ELi256ELi128ELb1ELb1ELb1ELb1ELb0ELb1EEEEEEEEEvNT_6ParamsE)
        /*004c*/ 	.short	0x0380
        /*004e*/ 	.short	0x0b80


	//----- nvinfo : EIATTR_SW_WAR
	.align		4
.L_248:
        /*0050*/ 	.byte	0x04, 0x36
        /*0052*/ 	.short	(.L_250 - .L_249)
.L_249:
        /*0054*/ 	.word	0x00000008
.L_250:


//--------------------- .nv.info._ZN7cutlass13device_kernelIN5flash11enable_sm90INS1_16FlashAttnFwdSm90INS1_25CollectiveMainloopFwdSm90ILi2EN4cute5tupleIJNS5_1CILi1EEES8_S8_EEENS6_IJNS7_ILi64EEESA_SA_EEELi512ENS_6half_tEfNS_4arch4Sm90ELb0ELb1ELb1ELb1ELb1ELb1ELb1ELb0ELb0ELb1ELb1ELb0EEENS1_21CollectiveEpilogueFwdINS6_IJSA_NS7_ILi512EEESA_EEES9_SC_SE_Li256ELb1ELb1ELb1ELb0EEENS1_36VarlenDynamicPersistentTileSchedulerILi64ELi64ELi256ELi128ELb1ELb1ELb1ELb1ELb0ELb1EEEEEEEEEvNT_6ParamsE --------------------------
	.section	.nv.info._ZN7cutlass13device_kernelIN5flash11enable_sm90INS1_16FlashAttnFwdSm90INS1_25CollectiveMainloopFwdSm90ILi2EN4cute5tupleIJNS5_1CILi1EEES8_S8_EEENS6_IJNS7_ILi64EEESA_SA_EEELi512ENS_6half_tEfNS_4arch4Sm90ELb0ELb1ELb1ELb1ELb1ELb1ELb1ELb0ELb0ELb1ELb1ELb0EEENS1_21CollectiveEpilogueFwdINS6_IJSA_NS7_ILi512EEESA_EEES9_SC_SE_Li256ELb1ELb1ELb1ELb0EEENS1_36VarlenDynamicPersistentTileSchedulerILi64ELi64ELi256ELi128ELb1ELb1ELb1ELb1ELb0ELb1EEEEEEEEEvNT_6ParamsE,"",@"SHT_CUDA_INFO"
	.sectionflags	@""
	.align	4


	//----- nvinfo : EIATTR_CUDA_API_VERSION
	.align		4
        /*0000*/ 	.byte	0x04, 0x37
        /*0002*/ 	.short	(.L_252 - .L_251)
.L_251:
        /*0004*/ 	.word	0x00000082


	//----- nvinfo : EIATTR_KPARAM_INFO
	.align		4
.L_252:
        /*0008*/ 	.byte	0x04, 0x17
        /*000a*/ 	.short	(.L_254 - .L_253)
.L_253:
        /*000c*/ 	.word	0x00000000
        /*0010*/ 	.short	0x0000
        /*0012*/ 	.short	0x0000
        /*0014*/ 	.byte	0x00, 0xf0, 0x01, 0x2e


	//----- nvinfo : EIATTR_SPARSE_MMA_MASK
	.align		4
.L_254:
        /*0018*/ 	.byte	0x03, 0x50
        /*001a*/ 	.short	0x0000


	//----- nvinfo : EIATTR_MAXREG_COUNT
	.align		4
        /*001c*/ 	.byte	0x03, 0x1b
        /*001e*/ 	.short	0x00a8


	//----- nvinfo : EIATTR_MERCURY_ISA_VERSION
	.align		4
        /*0020*/ 	.byte	0x03, 0x5f
        /*0022*/ 	.short	0x0101


	//----- nvinfo : EIATTR_VRC_CTA_INIT_COUNT
	.align		4
        /*0024*/ 	.byte	0x02, 0x4a
	.zero		1
	.zero		1


	//----- nvinfo : EIATTR_EXIT_INSTR_OFFSETS
	.align		4
        /*0028*/ 	.byte	0x04, 0x1c
        /*002a*/ 	.short	(.L_256 - .L_255)


	//   ....[0]....
.L_255:
        /*002c*/ 	.word	0x00000010


	//----- nvinfo : EIATTR_MAX_THREADS
	.align		4
.L_256:
        /*0030*/ 	.byte	0x04, 0x05
        /*0032*/ 	.short	(.L_258 - .L_257)
.L_257:
        /*0034*/ 	.word	0x00000180
        /*0038*/ 	.word	0x00000001
        /*003c*/ 	.word	0x00000001


	//----- nvinfo : EIATTR_CBANK_PARAM_SIZE
	.align		4
.L_258:
        /*0040*/ 	.byte	0x03, 0x19
        /*0042*/ 	.short	0x0b80


	//----- nvinfo : EIATTR_PARAM_CBANK
	.align		4
        /*0044*/ 	.byte	0x04, 0x0a
        /*0046*/ 	.short	(.L_260 - .L_259)
	.align		4
.L_259:
        /*0048*/ 	.word	index@(.nv.constant0._ZN7cutlass13device_kernelIN5flash11enable_sm90INS1_16FlashAttnFwdSm90INS1_25CollectiveMainloopFwdSm90ILi2EN4cute5tupleIJNS5_1CILi1EEES8_S8_EEENS6_IJNS7_ILi64EEESA_SA_EEELi512ENS_6half_tEfNS_4arch4Sm90ELb0ELb1ELb1ELb1ELb1ELb1ELb1ELb0ELb0ELb1ELb1ELb0EEENS1_21CollectiveEpilogueFwdINS6_IJSA_NS7_ILi512EEESA_EEES9_SC_SE_Li256ELb1ELb1ELb1ELb0EEENS1_36VarlenDynamicPersistentTileSchedulerILi64ELi64ELi256ELi128ELb1ELb1ELb1ELb1ELb0ELb1EEEEEEEEEvNT_6ParamsE)
        /*004c*/ 	.short	0x0380
        /*004e*/ 	.short	0x0b80


	//----- nvinfo : EIATTR_SW_WAR
	.align		4
.L_260:
        /*0050*/ 	.byte	0x04, 0x36
        /*0052*/ 	.short	(.L_262 - .L_261)
.L_261:
        /*0054*/ 	.word	0x00000008
.L_262:


//--------------------- .nv.info._ZN7cutlass13device_kernelIN5flash11enable_sm90INS1_16FlashAttnFwdSm90INS1_25CollectiveMainloopFwdSm90ILi2EN4cute5tupleIJNS5_1CILi1EEES8_S8_EEENS6_IJNS7_ILi64EEESA_SA_EEELi512ENS_6half_tEfNS_4arch4Sm90ELb1ELb0ELb1ELb0ELb1ELb0ELb0ELb0ELb0ELb1ELb1ELb0EEENS1_21CollectiveEpilogueFwdINS6_IJSA_NS7_ILi512EEESA_EEES9_SC_SE_Li256ELb0ELb1ELb1ELb0EEENS1_19SingleTileSchedulerILb0ELb1ELb1ELi64EEEEEEEEEvNT_6ParamsE --------------------------
	.section	.nv.info._ZN7cutlass13device_kernelIN5flash11enable_sm90INS1_16FlashAttnFwdSm90INS1_25CollectiveMainloopFwdSm90ILi2EN4cute5tupleIJNS5_1CILi1EEES8_S8_EEENS6_IJNS7_ILi64EEESA_SA_EEELi512ENS_6half_tEfNS_4arch4Sm90ELb1ELb0ELb1ELb0ELb1ELb0ELb0ELb0ELb0ELb1ELb1ELb0EEENS1_21CollectiveEpilogueFwdINS6_IJSA_NS7_ILi512EEESA_EEES9_SC_SE_Li256ELb0ELb1ELb1ELb0EEENS1_19SingleTileSchedulerILb0ELb1ELb1ELi64EEEEEEEEEvNT_6ParamsE,"",@"SHT_CUDA_INFO"
	.sectionflags	@""
	.align	4


	//----- nvinfo : EIATTR_CUDA_API_VERSION
	.align		4
        /*0000*/ 	.byte	0x04, 0x37
        /*0002*/ 	.short	(.L_264 - .L_263)
.L_263:
        /*0004*/ 	.word	0x00000082


	//----- nvinfo : EIATTR_KPARAM_INFO
	.align		4
.L_264:
        /*0008*/ 	.byte	0x04, 0x17
        /*000a*/ 	.short	(.L_266 - .L_265)
.L_265:
        /*000c*/ 	.word	0x00000000
        /*0010*/ 	.short	0x0000
        /*0012*/ 	.short	0x0000
        /*0014*/ 	.byte	0x00, 0xf0, 0x01, 0x28


	//----- nvinfo : EIATTR_SPARSE_MMA_MASK
	.align		4
.L_266:
        /*0018*/ 	.byte	0x03, 0x50
        /*001a*/ 	.short	0x0000


	//----- nvinfo : EIATTR_MAXREG_COUNT
	.align		4
        /*001c*/ 	.byte	0x03, 0x1b
        /*001e*/ 	.short	0x00a8


	//----- nvinfo : EIATTR_MERCURY_ISA_VERSION
	.align		4
        /*0020*/ 	.byte	0x03, 0x5f
        /*0022*/ 	.short	0x0101


	//----- nvinfo : EIATTR_VRC_CTA_INIT_COUNT
	.align		4
        /*0024*/ 	.byte	0x02, 0x4a
	.zero		1
	.zero		1


	//----- nvinfo : EIATTR_EXIT_INSTR_OFFSETS
	.align		4
        /*0028*/ 	.byte	0x04, 0x1c
        /*002a*/ 	.short	(.L_268 - .L_267)


	//   ....[0]....
.L_267:
        /*002c*/ 	.word	0x00000010


	//----- nvinfo : EIATTR_MAX_THREADS
	.align		4
.L_268:
        /*0030*/ 	.byte	0x04, 0x05
        /*0032*/ 	.short	(.L_270 - .L_269)
.L_269:
        /*0034*/ 	.word	0x00000180
        /*0038*/ 	.word	0x00000001
        /*003c*/ 	.word	0x00000001


	//----- nvinfo : EIATTR_CBANK_PARAM_SIZE
	.align		4
.L_270:
        /*0040*/ 	.byte	0x03, 0x19
        /*0042*/ 	.short	0x0a00


	//----- nvinfo : EIATTR_PARAM_CBANK
	.align		4
        /*0044*/ 	.byte	0x04, 0x0a
        /*0046*/ 	.short	(.L_272 - .L_271)
	.align		4
.L_271:
        /*0048*/ 	.word	index@(.nv.constant0._ZN7cutlass13device_kernelIN5flash11enable_sm90INS1_16FlashAttnFwdSm90INS1_25CollectiveMainloopFwdSm90ILi2EN4cute5tupleIJNS5_1CILi1EEES8_S8_EEENS6_IJNS7_ILi64EEESA_SA_EEELi512ENS_6half_tEfNS_4arch4Sm90ELb1ELb0ELb1ELb0ELb1ELb0ELb0ELb0ELb0ELb1ELb1ELb0EEENS1_21CollectiveEpilogueFwdINS6_IJSA_NS7_ILi512EEESA_EEES9_SC_SE_Li256ELb0ELb1ELb1ELb0EEENS1_19SingleTileSchedulerILb0ELb1ELb1ELi64EEEEEEEEEvNT_6ParamsE)
        /*004c*/ 	.short	0x0380
        /*004e*/ 	.short	0x0a00


	//----- nvinfo : EIATTR_SW_WAR
	.align		4
.L_272:
        /*0050*/ 	.byte	0x04, 0x36
        /*0052*/ 	.short	(.L_274 - .L_273)
.L_273:
        /*0054*/ 	.word	0x00000008
.L_274:


//--------------------- .nv.info._ZN7cutlass13device_kernelIN5flash11enable_sm90INS1_16FlashAttnFwdSm90INS1_25CollectiveMainloopFwdSm90ILi2EN4cute5tupleIJNS5_1CILi1EEES8_S8_EEENS6_IJNS7_ILi64EEESA_SA_EEELi512ENS_6half_tEfNS_4arch4Sm90ELb1ELb0ELb1ELb0ELb1ELb0ELb1ELb0ELb0ELb1ELb1ELb0EEENS1_21CollectiveEpilogueFwdINS6_IJSA_NS7_ILi512EEESA_EEES9_SC_SE_Li256ELb0ELb1ELb1ELb0EEENS1_19SingleTileSchedulerILb0ELb1ELb1ELi64EEEEEEEEEvNT_6ParamsE --------------------------
	.section	.nv.info._ZN7cutlass13device_kernelIN5flash11enable_sm90INS1_16FlashAttnFwdSm90INS1_25CollectiveMainloopFwdSm90ILi2EN4cute5tupleIJNS5_1CILi1EEES8_S8_EEENS6_IJNS7_ILi64EEESA_SA_EEELi512ENS_6half_tEfNS_4arch4Sm90ELb1ELb0ELb1ELb0ELb1ELb0ELb1ELb0ELb0ELb1ELb1ELb0EEENS1_21CollectiveEpilogueFwdINS6_IJSA_NS7_ILi512EEESA_EEES9_SC_SE_Li256ELb0ELb1ELb1ELb0EEENS1_19SingleTileSchedulerILb0ELb1ELb1ELi64EEEEEEEEEvNT_6ParamsE,"",@"SHT_CUDA_INFO"
	.sectionflags	@""
	.align	4


	//----- nvinfo : EIATTR_CUDA_API_VERSION
	.align		4
        /*0000*/ 	.byte	0x04, 0x37
        /*0002*/ 	.short	(.L_276 - .L_275)
.L_275:
        /*0004*/ 	.word	0x00000082


	//----- nvinfo : EIATTR_KPARAM_INFO
	.align		4
.L_276:
        /*0008*/ 	.byte	0x04, 0x17
        /*000a*/ 	.short	(.L_278 - .L_277)
.L_277:
        /*000c*/ 	.word	0x00000000
        /*0010*/ 	.short	0x0000
        /*0012*/ 	.short	0x0000
        /*0014*/ 	.byte	0x00, 0xf0, 0x01, 0x2c


	//----- nvinfo : EIATTR_SPARSE_MMA_MASK
	.align		4
.L_278:
        /*0018*/ 	.byte	0x03, 0x50
        /*001a*/ 	.short	0x0000


	//----- nvinfo : EIATTR_MAXREG_COUNT
	.align		4
        /*001c*/ 	.byte	0x03, 0x1b
        /*001e*/ 	.short	0x00a8


	//----- nvinfo : EIATTR_MERCURY_ISA_VERSION
	.align		4
        /*0020*/ 	.byte	0x03, 0x5f
        /*0022*/ 	.short	0x0101


	//----- nvinfo : EIATTR_VRC_CTA_INIT_COUNT
	.align		4
        /*0024*/ 	.byte	0x02, 0x4a
	.zero		1
	.zero		1


	//----- nvinfo : EIATTR_EXIT_INSTR_OFFSETS
	.align		4
        /*0028*/ 	.byte	0x04, 0x1c
        /*002a*/ 	.short	(.L_280 - .L_279)


	//   ....[0]....
.L_279:
        /*002c*/ 	.word	0x00000010


	//----- nvinfo : EIATTR_MAX_THREADS
	.align		4
.L_280:
        /*0030*/ 	.byte	0x04, 0x05
        /*0032*/ 	.short	(.L_282 - .L_281)
.L_281:
        /*0034*/ 	.word	0x00000180
        /*0038*/ 	.word	0x00000001
        /*003c*/ 	.word	0x00000001


	//----- nvinfo : EIATTR_CBANK_PARAM_SIZE
	.align		4
.L_282:
        /*0040*/ 	.byte	0x03, 0x19
        /*0042*/ 	.short	0x0b00


	//----- nvinfo : EIATTR_PARAM_CBANK
	.align		4
        /*0044*/ 	.byte	0x04, 0x0a
        /*0046*/ 	.short	(.L_284 - .L_283)
	.align		4
.L_283:
        /*0048*/ 	.word	index@(.nv.constant0._ZN7cutlass13device_kernelIN5flash11enable_sm90INS1_16FlashAttnFwdSm90INS1_25CollectiveMainloopFwdSm90ILi2EN4cute5tupleIJNS5_1CILi1EEES8_S8_EEENS6_IJNS7_ILi64EEESA_SA_EEELi512ENS_6half_tEfNS_4arch4Sm90ELb1ELb0ELb1ELb0ELb1ELb0ELb1ELb0ELb0ELb1ELb1ELb0EEENS1_21CollectiveEpilogueFwdINS6_IJSA_NS7_ILi512EEESA_EEES9_SC_SE_Li256ELb0ELb1ELb1ELb0EEENS1_19SingleTileSchedulerILb0ELb1ELb1ELi64EEEEEEEEEvNT_6ParamsE)
        /*004c*/ 	.short	0x0380
        /*004e*/ 	.short	0x0b00


	//----- nvinfo : EIATTR_SW_WAR
	.align		4
.L_284:
        /*0050*/ 	.byte	0x04, 0x36
        /*0052*/ 	.short	(.L_286 - .L_285)
.L_285:
        /*0054*/ 	.word	0x00000008
.L_286:


//--------------------- .nv.info._ZN7cutlass13device_kernelIN5flash11enable_sm90INS1_16FlashAttnFwdSm90INS1_25CollectiveMainloopFwdSm90ILi2EN4cute5tupleIJNS5_1CILi1EEES8_S8_EEENS6_IJNS7_ILi64EEESA_SA_EEELi512ENS_6half_tEfNS_4arch4Sm90ELb1ELb0ELb1ELb1ELb1ELb0ELb0ELb0ELb0ELb1ELb1ELb0EEENS1_21CollectiveEpilogueFwdINS6_IJSA_NS7_ILi512EEESA_EEES9_SC_SE_Li256ELb1ELb1ELb1ELb0EEENS1_36VarlenDynamicPersistentTileSchedulerILi64ELi64ELi256ELi128ELb1ELb1ELb1ELb1ELb1ELb1EEEEEEEEEvNT_6ParamsE --------------------------
	.section	.nv.info._ZN7cutlass13device_kernelIN5flash11enable_sm90INS1_16FlashAttnFwdSm90INS1_25CollectiveMainloopFwdSm90ILi2EN4cute5tupleIJNS5_1CILi1EEES8_S8_EEENS6_IJNS7_ILi64EEESA_SA_EEELi512ENS_6half_tEfNS_4arch4Sm90ELb1ELb0ELb1ELb1ELb1ELb0ELb0ELb0ELb0ELb1ELb1ELb0EEENS1_21CollectiveEpilogueFwdINS6_IJSA_NS7_ILi512EEESA_EEES9_SC_SE_Li256ELb1ELb1ELb1ELb0EEENS1_36VarlenDynamicPersistentTileSchedulerILi64ELi64ELi256ELi128ELb1ELb1ELb1ELb1ELb1ELb1EEEEEEEEEvNT_6ParamsE,"",@"SHT_CUDA_INFO"
	.sectionflags	@""
	.align	4


	//----- nvinfo : EIATTR_CUDA_API_VERSION
	.align		4
        /*0000*/ 	.byte	0x04, 0x37
        /*0002*/ 	.short	(.L_288 - .L_287)
.L_287:
        /*0004*/ 	.word	0x00000082


	//----- nvinfo : EIATTR_KPARAM_INFO
	.align		4
.L_288:
        /*0008*/ 	.byte	0x04, 0x17
        /*000a*/ 	.short	(.L_290 - .L_289)
.L_289:
        /*000c*/ 	.word	0x00000000
        /*0010*/ 	.short	0x0000
        /*0012*/ 	.short	0x0000
        /*0014*/ 	.byte	0x00, 0xf0, 0x01, 0x2a


	//----- nvinfo : EIATTR_SPARSE_MMA_MASK
	.align		4
.L_290:
        /*0018*/ 	.byte	0x03, 0x50
        /*001a*/ 	.short	0x0000


	//----- nvinfo : EIATTR_MAXREG_COUNT
	.align		4
        /*001c*/ 	.byte	0x03, 0x1b
        /*001e*/ 	.short	0x00a8


	//----- nvinfo : EIATTR_MERCURY_ISA_VERSION
	.align		4
        /*0020*/ 	.byte	0x03, 0x5f
        /*0022*/ 	.short	0x0101


	//----- nvinfo : EIATTR_VRC_CTA_INIT_COUNT
	.align		4
        /*0024*/ 	.byte	0x02, 0x4a
	.zero		1
	.zero		1


	//----- nvinfo : EIATTR_EXIT_INSTR_OFFSETS
	.align		4
        /*0028*/ 	.byte	0x04, 0x1c
        /*002a*/ 	.short	(.L_292 - .L_291)


	//   ....[0]....
.L_291:
        /*002c*/ 	.word	0x00000010


	//----- nvinfo : EIATTR_MAX_THREADS
	.align		4
.L_292:
        /*0030*/ 	.byte	0x04, 0x05
        /*0032*/ 	.short	(.L_294 - .L_293)
.L_293:
        /*0034*/ 	.word	0x00000180
        /*0038*/ 	.word	0x00000001
        /*003c*/ 	.word	0x00000001


	//----- nvinfo : EIATTR_CBANK_PARAM_SIZE
	.align		4
.L_294:
        /*0040*/ 	.byte	0x03, 0x19
        /*0042*/ 	.short	0x0a80


	//----- nvinfo : EIATTR_PARAM_CBANK
	.align		4
        /*0044*/ 	.byte	0x04, 0x0a
        /*0046*/ 	.short	(.L_296 - .L_295)
	.align		4
.L_295:
        /*0048*/ 	.word	index@(.nv.constant0._ZN7cutlass13device_kernelIN5flash11enable_sm90INS1_16FlashAttnFwdSm90INS1_25CollectiveMainloopFwdSm90ILi2EN4cute5tupleIJNS5_1CILi1EEES8_S8_EEENS6_IJNS7_ILi64EEESA_SA_EEELi512ENS_6half_tEfNS_4arch4Sm90ELb1ELb0ELb1ELb1ELb1ELb0ELb0ELb0ELb0ELb1ELb1ELb0EEENS1_21CollectiveEpilogueFwdINS6_IJSA_NS7_ILi512EEESA_EEES9_SC_SE_Li256ELb1ELb1ELb1ELb0EEENS1_36VarlenDynamicPersistentTileSchedulerILi64ELi64ELi256ELi128ELb1ELb1ELb1ELb1ELb1ELb1EEEEEEEEEvNT_6ParamsE)
        /*004c*/ 	.short	0x0380
        /*004e*/ 	.short	0x0a80


	//----- nvinfo : EIATTR_SW_WAR
	.align		4
.L_296:
        /*0050*/ 	.byte	0x04, 0x36
        /*0052*/ 	.short	(.L_298 - .L_297)
.L_297:
        /*0054*/ 	.word	0x00000008
.L_298:


//--------------------- .nv.info._ZN7cutlass13device_kernelIN5flash11enable_sm90INS1_16FlashAttnFwdSm90INS1_25CollectiveMainloopFwdSm90ILi2EN4cute5tupleIJNS5_1CILi1EEES8_S8_EEENS6_IJNS7_ILi64EEESA_SA_EEELi512ENS_6half_tEfNS_4arch4Sm90ELb1ELb0ELb1ELb1ELb1ELb1ELb0ELb0ELb0ELb1ELb1ELb0EEENS1_21CollectiveEpilogueFwdINS6_IJSA_NS7_ILi512EEESA_EEES9_SC_SE_Li256ELb1ELb1ELb1ELb0EEENS1_36VarlenDynamicPersistentTileSchedulerILi64ELi64ELi256ELi128ELb1ELb1ELb1ELb1ELb1ELb1EEEEEEEEEvNT_6ParamsE --------------------------
	.section	.nv.info._ZN7cutlass13device_kernelIN5flash11enable_sm90INS1_16FlashAttnFwdSm90INS1_25CollectiveMainloopFwdSm90ILi2EN4cute5tupleIJNS5_1CILi1EEES8_S8_EEENS6_IJNS7_ILi64EEESA_SA_EEELi512ENS_6half_tEfNS_4arch4Sm90ELb1ELb0ELb1ELb1ELb1ELb1ELb0ELb0ELb0ELb1ELb1ELb0EEENS1_21CollectiveEpilogueFwdINS6_IJSA_NS7_ILi512EEESA_EEES9_SC_SE_Li256ELb1ELb1ELb1ELb0EEENS1_36VarlenDynamicPersistentTileSchedulerILi64ELi64ELi256ELi128ELb1ELb1ELb1ELb1ELb1ELb1EEEEEEEEEvNT_6ParamsE,"",@"SHT_CUDA_INFO"
	.sectionflags	@""
	.align	4


	//----- nvinfo : EIATTR_CUDA_API_VERSION
	.align		4
        /*0000*/ 	.byte	0x04, 0x37
        /*0002*/ 	.short	(.L_300 - .L_299)
.L_299:
        /*0004*/ 	.word	0x00000082


	//----- nvinfo : EIATTR_KPARAM_INFO
	.align		4
.L_300:
        /*0008*/ 	.byte	0x04, 0x17
        /*000a*/ 	.short	(.L_302 - .L_301)
.L_301:
        /*000c*/ 	.word	0x00000000
        /*0010*/ 	.short	0x0000
        /*0012*/ 	.short	0x0000
        /*0014*/ 	.byte	0x00, 0xf0, 0x01, 0x2a


	//----- nvinfo : EIATTR_SPARSE_MMA_MASK
	.align		4
.L_302:
        /*0018*/ 	.byte	0x03, 0x50
        /*001a*/ 	.short	0x0000


	//----- nvinfo : EIATTR_MAXREG_COUNT
	.align		4
        /*001c*/ 	.byte	0x03, 0x1b
        /*001e*/ 	.short	0x00a8


	//----- nvinfo : EIATTR_MERCURY_ISA_VERSION
	.align		4
        /*0020*/ 	.byte	0x03, 0x5f
        /*0022*/ 	.short	0x0101


	//----- nvinfo : EIATTR_VRC_CTA_INIT_COUNT
	.align		4
        /*0024*/ 	.byte	0x02, 0x4a
	.zero		1
	.zero		1


	//----- nvinfo : EIATTR_EXIT_INSTR_OFFSETS
	.align		4
        /*0028*/ 	.byte	0x04, 0x1c
        /*002a*/ 	.short	(.L_304 - .L_303)


	//   ....[0]....
.L_303:
        /*002c*/ 	.word	0x00000010


	//----- nvinfo : EIATTR_MAX_THREADS
	.align		4
.L_304:
        /*0030*/ 	.byte	0x04, 0x05
        /*0032*/ 	.short	(.L_306 - .L_305)
.L_305:
        /*0034*/ 	.word	0x00000180
        /*0038*/ 	.word	0x00000001
        /*003c*/ 	.word	0x00000001


	//----- nvinfo : EIATTR_CBANK_PARAM_SIZE
	.align		4
.L_306:
        /*0040*/ 	.byte	0x03, 0x19
        /*0042*/ 	.short	0x0a80


	//----- nvinfo : EIATTR_PARAM_CBANK
	.align		4
        /*0044*/ 	.byte	0x04, 0x0a
        /*0046*/ 	.short	(.L_308 - .L_307)
	.align		4
.L_307:
        /*0048*/ 	.word	index@(.nv.constant0._ZN7cutlass13device_kernelIN5flash11enable_sm90INS1_16FlashAttnFwdSm90INS1_25CollectiveMainloopFwdSm90ILi2EN4cute5tupleIJNS5_1CILi1EEES8_S8_EEENS6_IJNS7_ILi64EEESA_SA_EEELi512ENS_6half_tEfNS_4arch4Sm90ELb1ELb0ELb1ELb1ELb1ELb1ELb0ELb0ELb0ELb1ELb1ELb0EEENS1_21CollectiveEpilogueFwdINS6_IJSA_NS7_ILi512EEESA_EEES9_SC_SE_Li256ELb1ELb1ELb1ELb0EEENS1_36VarlenDynamicPersistentTileSchedulerILi64ELi64ELi256ELi128ELb1ELb1ELb1ELb1ELb1ELb1EEEEEEEEEvNT_6ParamsE)
        /*004c*/ 	.short	0x0380
        /*004e*/ 	.short	0x0a80


	//----- nvinfo : EIATTR_SW_WAR
	.align		4
.L_308:
        /*0050*/ 	.byte	0x04, 0x36
        /*0052*/ 	.short	(.L_310 - .L_309)
.L_309:
        /*0054*/ 	.word	0x00000008
.L_310:


//--------------------- .nv.info._ZN7cutlass13device_kernelIN5flash11enable_sm90INS1_16FlashAttnFwdSm90INS1_25CollectiveMainloopFwdSm90ILi2EN4cute5tupleIJNS5_1CILi1EEES8_S8_EEENS6_IJNS7_ILi64EEESA_SA_EEELi512ENS_6half_tEfNS_4arch4Sm90ELb1ELb0ELb1ELb1ELb1ELb0ELb1ELb0ELb0ELb1ELb1ELb0EEENS1_21CollectiveEpilogueFwdINS6_IJSA_NS7_ILi512EEESA_EEES9_SC_SE_Li256ELb1ELb1ELb1ELb0EEENS1_36VarlenDynamicPersistentTileSchedulerILi64ELi64ELi256ELi128ELb1ELb1ELb1ELb1ELb1ELb1EEEEEEEEEvNT_6ParamsE --------------------------
	.section	.nv.info._ZN7cutlass13device_kernelIN5flash11enable_sm90INS1_16FlashAttnFwdSm90INS1_25CollectiveMainloopFwdSm90ILi2EN4cute5tupleIJNS5_1CILi1EEES8_S8_EEENS6_IJNS7_ILi64EEESA_SA_EEELi512ENS_6half_tEfNS_4arch4Sm90ELb1ELb0ELb1ELb1ELb1ELb0ELb1ELb0ELb0ELb1ELb1ELb0EEENS1_21CollectiveEpilogueFwdINS6_IJSA_NS7_ILi512EEESA_EEES9_SC_SE_Li256ELb1ELb1ELb1ELb0EEENS1_36VarlenDynamicPersistentTileSchedulerILi64ELi64ELi256ELi128ELb1ELb1ELb1ELb1ELb1ELb1EEEEEEEEEvNT_6ParamsE,"",@"SHT_CUDA_INFO"
	.sectionflags	@""
	.align	4


	//----- nvinfo : EIATTR_CUDA_API_VERSION
	.align		4
        /*0000*/ 	.byte	0x04, 0x37
        /*0002*/ 	.short	(.L_312 - .L_311)
.L_311:
        /*0004*/ 	.word	0x00000082


	//----- nvinfo : EIATTR_KPARAM_INFO
	.align		4
.L_312:
        /*0008*/ 	.byte	0x04, 0x17
        /*000a*/ 	.short	(.L_314 - .L_313)
.L_313:
        /*000c*/ 	.word	0x00000000
        /*0010*/ 	.short	0x0000
        /*0012*/ 	.short	0x0000
        /*0014*/ 	.byte	0x00, 0xf0, 0x01, 0x2e


	//----- nvinfo : EIATTR_SPARSE_MMA_MASK
	.align		4
.L_314:
        /*0018*/ 	.byte	0x03, 0x50
        /*001a*/ 	.short	0x0000


	//----- nvinfo : EIATTR_MAXREG_COUNT
	.align		4
        /*001c*/ 	.byte	0x03, 0x1b
        /*001e*/ 	.short	0x00a8


	//----- nvinfo : EIATTR_MERCURY_ISA_VERSION
	.align		4
        /*0020*/ 	.byte	0x03, 0x5f
        /*0022*/ 	.short	0x0101


	//----- nvinfo : EIATTR_VRC_CTA_INIT_COUNT
	.align		4
        /*0024*/ 	.byte	0x02, 0x4a
	.zero		1
	.zero		1


	//----- nvinfo : EIATTR_EXIT_INSTR_OFFSETS
	.align		4
        /*0028*/ 	.byte	0x04, 0x1c
        /*002a*/ 	.short	(.L_316 - .L_315)


	//   ....[0]....
.L_315:
        /*002c*/ 	.word	0x00000010


	//----- nvinfo : EIATTR_MAX_THREADS
	.align		4
.L_316:
        /*0030*/ 	.byte	0x04, 0x05
        /*0032*/ 	.short	(.L_318 - .L_317)
.L_317:
        /*0034*/ 	.word	0x00000180
        /*0038*/ 	.word	0x00000001
        /*003c*/ 	.word	0x00000001


	//----- nvinfo : EIATTR_CBANK_PARAM_SIZE
	.align		4
.L_318:
        /*0040*/ 	.byte	0x03, 0x19
        /*0042*/ 	.short	0x0b80


	//----- nvinfo : EIATTR_PARAM_CBANK
	.align		4
        /*0044*/ 	.byte	0x04, 0x0a
        /*0046*/ 	.short	(.L_320 - .L_319)
	.align		4
.L_319:
        /*0048*/ 	.word	index@(.nv.constant0._ZN7cutlass13device_kernelIN5flash11enable_sm90INS1_16FlashAttnFwdSm90INS1_25CollectiveMainloopFwdSm90ILi2EN4cute5tupleIJNS5_1CILi1EEES8_S8_EEENS6_IJNS7_ILi64EEESA_SA_EEELi512ENS_6half_tEfNS_4arch4Sm90ELb1ELb0ELb1ELb1ELb1ELb0ELb1ELb0ELb0ELb1ELb1ELb0EEENS1_21CollectiveEpilogueFwdINS6_IJSA_NS7_ILi512EEESA_EEES9_SC_SE_Li256ELb1ELb1ELb1ELb0EEENS1_36VarlenDynamicPersistentTileSchedulerILi64ELi64ELi256ELi128ELb1ELb1ELb1ELb1ELb1ELb1EEEEEEEEEvNT_6ParamsE)
        /*004c*/ 	.short	0x0380
        /*004e*/ 	.short	0x0b80


	//----- nvinfo : EIATTR_SW_WAR
	.align		4
.L_320:
        /*0050*/ 	.byte	0x04, 0x36
        /*0052*/ 	.short	(.L_322 - .L_321)
.L_321:
        /*0054*/ 	.word	0x00000008
.L_322:


//--------------------- .nv.info._ZN7cutlass13device_kernelIN5flash11enable_sm90INS1_16FlashAttnFwdSm90INS1_25CollectiveMainloopFwdSm90ILi2EN4cute5tupleIJNS5_1CILi1EEES8_S8_EEENS6_IJNS7_ILi64EEESA_SA_EEELi512ENS_6half_tEfNS_4arch4Sm90ELb1ELb0ELb1ELb1ELb1ELb1ELb1ELb0ELb0ELb1ELb1ELb0EEENS1_21CollectiveEpilogueFwdINS6_IJSA_NS7_ILi512EEESA_EEES9_SC_SE_Li256ELb1ELb1ELb1ELb0EEENS1_36VarlenDynamicPersistentTileSchedulerILi64ELi64ELi256ELi128ELb1ELb1ELb1ELb1ELb1ELb1EEEEEEEEEvNT_6ParamsE --------------------------
	.section	.nv.info._ZN7cutlass13device_kernelIN5flash11enable_sm90INS1_16FlashAttnFwdSm90INS1_25CollectiveMainloopFwdSm90ILi2EN4cute5tupleIJNS5_1CILi1EEES8_S8_EEENS6_IJNS7_ILi64EEESA_SA_EEELi512ENS_6half_tEfNS_4arch4Sm90ELb1ELb0ELb1ELb1ELb1ELb1ELb1ELb0ELb0ELb1ELb1ELb0EEENS1_21CollectiveEpilogueFwdINS6_IJSA_NS7_ILi512EEESA_EEES9_SC_SE_Li256ELb1ELb1ELb1ELb0EEENS1_36VarlenDynamicPersistentTileSchedulerILi64ELi64ELi256ELi128ELb1ELb1ELb1ELb1ELb1ELb1EEEEEEEEEvNT_6ParamsE,"",@"SHT_CUDA_INFO"
	.sectionflags	@""
	.align	4


	//----- nvinfo : EIATTR_CUDA_API_VERSION
	.align		4
        /*0000*/ 	.byte	0x04, 0x37
        /*0002*/ 	.short	(.L_324 - .L_323)
.L_323:
        /*0004*/ 	.word	0x00000082


	//----- nvinfo : EIATTR_KPARAM_INFO
	.align		4
.L_324:
        /*0008*/ 	.byte	0x04, 0x17
        /*000a*/ 	.short	(.L_326 - .L_325)
.L_325:
        /*000c*/ 	.word	0x00000000
        /*0010*/ 	.short	0x0000
        /*0012*/ 	.short	0x0000
        /*0014*/ 	.byte	0x00, 0xf0, 0x01, 0x2e


	//----- nvinfo : EIATTR_SPARSE_MMA_MASK
	.align		4
.L_326:
        /*0018*/ 	.byte	0x03, 0x50
        /*001a*/ 	.short	0x0000


	//----- nvinfo : EIATTR_MAXREG_COUNT
	.align		4
        /*001c*/ 	.byte	0x03, 0x1b
        /*001e*/ 	.short	0x00a8


	//----- nvinfo : EIATTR_MERCURY_ISA_VERSION
	.align		4
        /*0020*/ 	.byte	0x03, 0x5f
        /*0022*/ 	.short	0x0101


	//----- nvinfo : EIATTR_VRC_CTA_INIT_COUNT
	.align		4
        /*0024*/ 	.byte	0x02, 0x4a
	.zero		1
	.zero		1


	//----- nvinfo : EIATTR_EXIT_INSTR_OFFSETS
	.align		4
        /*0028*/ 	.byte	0x04, 0x1c
        /*002a*/ 	.short	(.L_328 - .L_327)


	//   ....[0]....
.L_327:
        /*002c*/ 	.word	0x00000010


	//----- nvinfo : EIATTR_MAX_THREADS
	.align		4
.L_328:
        /*0030*/ 	.byte	0x04, 0x05
        /*0032*/ 	.short	(.L_330 - .L_329)
.L_329:
        /*0034*/ 	.word	0x00000180
        /*0038*/ 	.word	0x00000001
        /*003c*/ 	.word	0x00000001


	//----- nvinfo : EIATTR_CBANK_PARAM_SIZE
	.align		4
.L_330:
        /*0040*/ 	.byte	0x03, 0x19
        /*0042*/ 	.short	0x0b80


	//----- nvinfo : EIATTR_PARAM_CBANK
	.align		4
        /*0044*/ 	.byte	0x04, 0x0a
        /*0046*/ 	.short	(.L_332 - .L_331)
	.align		4
.L_331:
        /*0048*/ 	.word	index@(.nv.constant0._ZN7cutlass13device_kernelIN5flash11enable_sm90INS1_16FlashAttnFwdSm90INS1_25CollectiveMainloopFwdSm90ILi2EN4cute5tupleIJNS5_1CILi1EEES8_S8_EEENS6_IJNS7_ILi64EEESA_SA_EEELi512ENS_6half_tEfNS_4arch4Sm90ELb1ELb0ELb1ELb1ELb1ELb1ELb1ELb0ELb0ELb1ELb1ELb0EEENS1_21CollectiveEpilogueFwdINS6_IJSA_NS7_ILi512EEESA_EEES9_SC_SE_Li256ELb1ELb1ELb1ELb0EEENS1_36VarlenDynamicPersistentTileSchedulerILi64ELi64ELi256ELi128ELb1ELb1ELb1ELb1ELb1ELb1EEEEEEEEEvNT_6ParamsE)
        /*004c*/ 	.short	0x0380
        /*004e*/ 	.short	0x0b80


	//----- nvinfo : EIATTR_SW_WAR
	.align		4
.L_332:
        /*0050*/ 	.byte	0x04, 0x36
        /*0052*/ 	.short	(.L_334 - .L_333)
.L_333:
        /*0054*/ 	.word	0x00000008
.L_334:


//--------------------- .nv.callgraph             --------------------------
	.section	.nv.callgraph,"",@"SHT_CUDA_CALLGRAPH"
	.align	4
	.sectionentsize	8
	.align		4
        /*0000*/ 	.word	0x00000000
	.align		4
        /*0004*/ 	.word	0xffffffff
	.align		4
        /*0008*/ 	.word	0x00000000
	.align		4
        /*000c*/ 	.word	0xfffffffe
	.align		4
        /*0010*/ 	.word	0x00000000
	.align		4
        /*0014*/ 	.word	0xfffffffd
	.align		4
        /*0018*/ 	.word	0x00000000
	.align		4
        /*001c*/ 	.word	0xfffffffc


//--------------------- .nv.constant4             --------------------------
	.section	.nv.constant4,"a",@progbits
	.align	8
	.align		8
.nv.constant4:
        /*0000*/ 	.dword	_ZN89_INTERNAL_283f6ab4_53_flash_fwd_hdim64_512_fp16_paged_split_softcap_sm90_cu_49158569_34854cuda3std3__45__cpo5beginE
	.align		8
        /*0008*/ 	.dword	_ZN89_INTERNAL_283f6ab4_53_flash_fwd_hdim64_512_fp16_paged_split_softcap_sm90_cu_49158569_34854cuda3std3__45__cpo3endE
	.align		8
        /*0010*/ 	.dword	_ZN89_INTERNAL_283f6ab4_53_flash_fwd_hdim64_512_fp16_paged_split_softcap_sm90_cu_49158569_34854cuda3std3__45__cpo6cbeginE
	.align		8
        /*0018*/ 	.dword	_ZN89_INTERNAL_283f6ab4_53_flash_fwd_hdim64_512_fp16_paged_split_softcap_sm90_cu_49158569_34854cuda3std3__45__cpo4cendE
	.align		8
        /*0020*/ 	.dword	_ZN89_INTERNAL_283f6ab4_53_flash_fwd_hdim64_512_fp16_paged_split_softcap_sm90_cu_49158569_34854cuda3std3__491_GLOBAL__N__283f6ab4_53_flash_fwd_hdim64_512_fp16_paged_split_softcap_sm90_cu_49158569_34856ignoreE
	.align		8
        /*0028*/ 	.dword	_ZN89_INTERNAL_283f6ab4_53_flash_fwd_hdim64_512_fp16_paged_split_softcap_sm90_cu_49158569_34854cuda3std3__419piecewise_constructE
	.align		8
        /*0030*/ 	.dword	_ZN89_INTERNAL_283f6ab4_53_flash_fwd_hdim64_512_fp16_paged_split_softcap_sm90_cu_49158569_34854cuda3std3__48in_placeE
	.align		8
        /*0038*/ 	.dword	_ZN89_INTERNAL_283f6ab4_53_flash_fwd_hdim64_512_fp16_paged_split_softcap_sm90_cu_49158569_34854cuda3std6ranges3__45__cpo4swapE
	.align		8
        /*0040*/ 	.dword	_ZN89_INTERNAL_283f6ab4_53_flash_fwd_hdim64_512_fp16_paged_split_softcap_sm90_cu_49158569_34854cuda3std6ranges3__45__cpo9iter_moveE
	.align		8
        /*0048*/ 	.dword	_ZN89_INTERNAL_283f6ab4_53_flash_fwd_hdim64_512_fp16_paged_split_softcap_sm90_cu_49158569_34854cute7productE
	.align		8
        /*0050*/ 	.dword	_ZN89_INTERNAL_283f6ab4_53_flash_fwd_hdim64_512_fp16_paged_split_softcap_sm90_cu_49158569_34854cute1_E


//--------------------- .text._ZN7cutlass13device_kernelIN5flash11enable_sm90INS1_16FlashAttnFwdSm90INS1_25CollectiveMainloopFwdSm90ILi2EN4cute5tupleIJNS5_1CILi1EEES8_S8_EEENS6_IJNS7_ILi64EEESA_SA_EEELi512ENS_6half_tEfNS_4arch4Sm90ELb0ELb0ELb1ELb0ELb1ELb0ELb0ELb0ELb0ELb1ELb1ELb0EEENS1_21CollectiveEpilogueFwdINS6_IJSA_NS7_ILi512EEESA_EEES9_SC_SE_Li256ELb0ELb1ELb1ELb0EEENS1_19SingleTileSchedulerILb0ELb1ELb1ELi64EEEEEEEEEvNT_6ParamsE --------------------------
	.section	.text._ZN7cutlass13device_kernelIN5flash11enable_sm90INS1_16FlashAttnFwdSm90INS1_25CollectiveMainloopFwdSm90ILi2EN4cute5tupleIJNS5_1CILi1EEES8_S8_EEENS6_IJNS7_ILi64EEESA_SA_EEELi512ENS_6half_tEfNS_4arch4Sm90ELb0ELb0ELb1ELb0ELb1ELb0ELb0ELb0ELb0ELb1ELb1ELb0EEENS1_21CollectiveEpilogueFwdINS6_IJSA_NS7_ILi512EEESA_EEES9_SC_SE_Li256ELb0ELb1ELb1ELb0EEENS1_19SingleTileSchedulerILb0ELb1ELb1ELi64EEEEEEEEEvNT_6ParamsE,"ax",@progbits
	.align	128
.text._ZN7cutlass13device_kernelIN5flash11enable_sm90INS1_16FlashAttnFwdSm90INS1_25CollectiveMainloopFwdSm90ILi2EN4cute5tupleIJNS5_1CILi1EEES8_S8_EEENS6_IJNS7_ILi64EEESA_SA_EEELi512ENS_6half_tEfNS_4arch4Sm90ELb0ELb0ELb1ELb0ELb1ELb0ELb0ELb0ELb0ELb1ELb1ELb0EEENS1_21CollectiveEpilogueFwdINS6_IJSA_NS7_ILi512EEESA_EEES9_SC_SE_Li256ELb0ELb1ELb1ELb0EEENS1_19SingleTileSchedulerILb0ELb1ELb1ELi64EEEEEEEEEvNT_6ParamsE:
        .type           _ZN7cutlass13device_kernelIN5flash11enable_sm90INS1_16FlashAttnFwdSm90INS1_25CollectiveMainloopFwdSm90ILi2EN4cute5tupleIJNS5_1CILi1EEES8_S8_EEENS6_IJNS7_ILi64EEESA_SA_EEELi512ENS_6half_tEfNS_4arch4Sm90ELb0ELb0ELb1ELb0ELb1ELb0ELb0ELb0ELb0ELb1ELb1ELb0EEENS1_21CollectiveEpilogueFwdINS6_IJSA_NS7_ILi512EEESA_EEES9_SC_SE_Li256ELb0ELb1ELb1ELb0EEENS1_19SingleTileSchedulerILb0ELb1ELb1ELi64EEEEEEEEEvNT_6ParamsE,@function
        .size           _ZN7cutlass13device_kernelIN5flash11enable_sm90INS1_16FlashAttnFwdSm90INS1_25CollectiveMainloopFwdSm90ILi2EN4cute5tupleIJNS5_1CILi1EEES8_S8_EEENS6_IJNS7_ILi64EEESA_SA_EEELi512ENS_6half_tEfNS_4arch4Sm90ELb0ELb0ELb1ELb0ELb1ELb0ELb0ELb0ELb0ELb1ELb1ELb0EEENS1_21CollectiveEpilogueFwdINS6_IJSA_NS7_ILi512EEESA_EEES9_SC_SE_Li256ELb0ELb1ELb1ELb0EEENS1_19SingleTileSchedulerILb0ELb1ELb1ELi64EEEEEEEEEvNT_6ParamsE,(.L_x_18 - _ZN7cutlass13device_kernelIN5flash11enable_sm90INS1_16FlashAttnFwdSm90INS1_25CollectiveMainloopFwdSm90ILi2EN4cute5tupleIJNS5_1CILi1EEES8_S8_EEENS6_IJNS7_ILi64EEESA_SA_EEELi512ENS_6half_tEfNS_4arch4Sm90ELb0ELb0ELb1ELb0ELb1ELb0ELb0ELb0ELb0ELb1ELb1ELb0EEENS1_21CollectiveEpilogueFwdINS6_IJSA_NS7_ILi512EEESA_EEES9_SC_SE_Li256ELb0ELb1ELb1ELb0EEENS1_19SingleTileSchedulerILb0ELb1ELb1ELi64EEEEEEEEEvNT_6ParamsE)
        .other          _ZN7cutlass13device_kernelIN5flash11enable_sm90INS1_16FlashAttnFwdSm90INS1_25CollectiveMainloopFwdSm90ILi2EN4cute5tupleIJNS5_1CILi1EEES8_S8_EEENS6_IJNS7_ILi64EEESA_SA_EEELi512ENS_6half_tEfNS_4arch4Sm90ELb0ELb0ELb1ELb0ELb1ELb0ELb0ELb0ELb0ELb1ELb1ELb0EEENS1_21CollectiveEpilogueFwdINS6_IJSA_NS7_ILi512EEESA_EEES9_SC_SE_Li256ELb0ELb1ELb1ELb0EEENS1_19SingleTileSchedulerILb0ELb1ELb1ELi64EEEEEEEEEvNT_6ParamsE,@"STO_CUDA_ENTRY STV_DEFAULT"
_ZN7cutlass13device_kernelIN5flash11enable_sm90INS1_16FlashAttnFwdSm90INS1_25CollectiveMainloopFwdSm90ILi2EN4cute5tupleIJNS5_1CILi1EEES8_S8_EEENS6_IJNS7_ILi64EEESA_SA_EEELi512ENS_6half_tEfNS_4arch4Sm90ELb0ELb0ELb1ELb0ELb1ELb0ELb0ELb0ELb0ELb1ELb1ELb0EEENS1_21CollectiveEpilogueFwdINS6_IJSA_NS7_ILi512EEESA_EEES9_SC_SE_Li256ELb0ELb1ELb1ELb0EEENS1_19SingleTileSchedulerILb0ELb1ELb1ELi64EEEEEEEEEvNT_6ParamsE:
[----:B------:R-:W-:Y:S01]  /*0000*/  LDC R1, c[0x0][0x37c] ;  /* 0x0000df00ff017b82 */ /* 0x000fe20000000800 */
[----:B------:R-:W-:Y:S05]  /*0010*/  EXIT ;  /* 0x000000000000794d */ /* 0x000fea0003800000 */
.L_x_0:
[----:B------:R-:W-:-:S00]  /*0020*/  BRA `(.L_x_0) ;  /* 0xfffffffc00fc7947 */ /* 0x000fc0000383ffff */
[----:B------:R-:W-:-:S00]  /*0030*/  NOP ;  /* 0x0000000000007918 */ /* 0x000fc00000000000 */
        /* <DEDUP_REMOVED lines=12> */
.L_x_18:


//--------------------- .text._ZN7cutlass13device_kernelIN5flash11enable_sm90INS1_16FlashAttnFwdSm90INS1_25CollectiveMainloopFwdSm90ILi2EN4cute5tupleIJNS5_1CILi1EEES8_S8_EEENS6_IJNS7_ILi64EEESA_SA_EEELi512ENS_6half_tEfNS_4arch4Sm90ELb0ELb0ELb1ELb0ELb1ELb0ELb1ELb0ELb0ELb1ELb1ELb0EEENS1_21CollectiveEpilogueFwdINS6_IJSA_NS7_ILi512EEESA_EEES9_SC_SE_Li256ELb0ELb1ELb1ELb0EEENS1_19SingleTileSchedulerILb0ELb1ELb1ELi64EEEEEEEEEvNT_6ParamsE --------------------------
	.section	.text._ZN7cutlass13device_kernelIN5flash11enable_sm90INS1_16FlashAttnFwdSm90INS1_25CollectiveMainloopFwdSm90ILi2EN4cute5tupleIJNS5_1CILi1EEES8_S8_EEENS6_IJNS7_ILi64EEESA_SA_EEELi512ENS_6half_tEfNS_4arch4Sm90ELb0ELb0ELb1ELb0ELb1ELb0ELb1ELb0ELb0ELb1ELb1ELb0EEENS1_21CollectiveEpilogueFwdINS6_IJSA_NS7_ILi512EEESA_EEES9_SC_SE_Li256ELb0ELb1ELb1ELb0EEENS1_19SingleTileSchedulerILb0ELb1ELb1ELi64EEEEEEEEEvNT_6ParamsE,"ax",@progbits
	.align	128
.text._ZN7cutlass13device_kernelIN5flash11enable_sm90INS1_16FlashAttnFwdSm90INS1_25CollectiveMainloopFwdSm90ILi2EN4cute5tupleIJNS5_1CILi1EEES8_S8_EEENS6_IJNS7_ILi64EEESA_SA_EEELi512ENS_6half_tEfNS_4arch4Sm90ELb0ELb0ELb1ELb0ELb1ELb0ELb1ELb0ELb0ELb1ELb1ELb0EEENS1_21CollectiveEpilogueFwdINS6_IJSA_NS7_ILi512EEESA_EEES9_SC_SE_Li256ELb0ELb1ELb1ELb0EEENS1_19SingleTileSchedulerILb0ELb1ELb1ELi64EEEEEEEEEvNT_6ParamsE:
        .type           _ZN7cutlass13device_kernelIN5flash11enable_sm90INS1_16FlashAttnFwdSm90INS1_25CollectiveMainloopFwdSm90ILi2EN4cute5tupleIJNS5_1CILi1EEES8_S8_EEENS6_IJNS7_ILi64EEESA_SA_EEELi512ENS_6half_tEfNS_4arch4Sm90ELb0ELb0ELb1ELb0ELb1ELb0ELb1ELb0ELb0ELb1ELb1ELb0EEENS1_21CollectiveEpilogueFwdINS6_IJSA_NS7_ILi512EEESA_EEES9_SC_SE_Li256ELb0ELb1ELb1ELb0EEENS1_19SingleTileSchedulerILb0ELb1ELb1ELi64EEEEEEEEEvNT_6ParamsE,@function
        .size           _ZN7cutlass13device_kernelIN5flash11enable_sm90INS1_16FlashAttnFwdSm90INS1_25CollectiveMainloopFwdSm90ILi2EN4cute5tupleIJNS5_1CILi1EEES8_S8_EEENS6_IJNS7_ILi64EEESA_SA_EEELi512ENS_6half_tEfNS_4arch4Sm90ELb0ELb0ELb1ELb0ELb1ELb0ELb1ELb0ELb0ELb1ELb1ELb0EEENS1_21CollectiveEpilogueFwdINS6_IJSA_NS7_ILi512EEESA_EEES9_SC_SE_Li256ELb0ELb1ELb1ELb0EEENS1_19SingleTileSchedulerILb0ELb1ELb1ELi64EEEEEEEEEvNT_6ParamsE,(.L_x_19 - _ZN7cutlass13device_kernelIN5flash11enable_sm90INS1_16FlashAttnFwdSm90INS1_25CollectiveMainloopFwdSm90ILi2EN4cute5tupleIJNS5_1CILi1EEES8_S8_EEENS6_IJNS7_ILi64EEESA_SA_EEELi512ENS_6half_tEfNS_4arch4Sm90ELb0ELb0ELb1ELb0ELb1ELb0ELb1ELb0ELb0ELb1ELb1ELb0EEENS1_21CollectiveEpilogueFwdINS6_IJSA_NS7_ILi512EEESA_EEES9_SC_SE_Li256ELb0ELb1ELb1ELb0EEENS1_19SingleTileSchedulerILb0ELb1ELb1ELi64EEEEEEEEEvNT_6ParamsE)
        .other          _ZN7cutlass13device_kernelIN5flash11enable_sm90INS1_16FlashAttnFwdSm90INS1_25CollectiveMainloopFwdSm90ILi2EN4cute5tupleIJNS5_1CILi1EEES8_S8_EEENS6_IJNS7_ILi64EEESA_SA_EEELi512ENS_6half_tEfNS_4arch4Sm90ELb0ELb0ELb1ELb0ELb1ELb0ELb1ELb0ELb0ELb1ELb1ELb0EEENS1_21CollectiveEpilogueFwdINS6_IJSA_NS7_ILi512EEESA_EEES9_SC_SE_Li256ELb0ELb1ELb1ELb0EEENS1_19SingleTileSchedulerILb0ELb1ELb1ELi64EEEEEEEEEvNT_6ParamsE,@"STO_CUDA_ENTRY STV_DEFAULT"
_ZN7cutlass13device_kernelIN5flash11enable_sm90INS1_16FlashAttnFwdSm90INS1_25CollectiveMainloopFwdSm90ILi2EN4cute5tupleIJNS5_1CILi1EEES8_S8_EEENS6_IJNS7_ILi64EEESA_SA_EEELi512ENS_6half_tEfNS_4arch4Sm90ELb0ELb0ELb1ELb0ELb1ELb0ELb1ELb0ELb0ELb1ELb1ELb0EEENS1_21CollectiveEpilogueFwdINS6_IJSA_NS7_ILi512EEESA_EEES9_SC_SE_Li256ELb0ELb1ELb1ELb0EEENS1_19SingleTileSchedulerILb0ELb1ELb1ELi64EEEEEEEEEvNT_6ParamsE:
[----:B------:R-:W-:Y:S01]  /*0000*/  LDC R1, c[0x0][0x37c] ;  /* 0x0000df00ff017b82 */ /* 0x000fe20000000800 */
[----:B------:R-:W-:Y:S05]  /*0010*/  EXIT ;  /* 0x000000000000794d */ /* 0x000fea0003800000 */
.L_x_1:
        /* <DEDUP_REMOVED lines=14> */
.L_x_19:


//--------------------- .text._ZN7cutlass13device_kernelIN5flash11enable_sm90INS1_16FlashAttnFwdSm90INS1_25CollectiveMainloopFwdSm90ILi2EN4cute5tupleIJNS5_1CILi1EEES8_S8_EEENS6_IJNS7_ILi64EEESA_SA_EEELi512ENS_6half_tEfNS_4arch4Sm90ELb0ELb0ELb1ELb1ELb1ELb0ELb0ELb0ELb0ELb1ELb1ELb0EEENS1_21CollectiveEpilogueFwdINS6_IJSA_NS7_ILi512EEESA_EEES9_SC_SE_Li256ELb1ELb1ELb1ELb0EEENS1_36VarlenDynamicPersistentTileSchedulerILi64ELi64ELi256ELi128ELb1ELb1ELb1ELb0ELb1ELb1EEEEEEEEEvNT_6ParamsE --------------------------
	.section	.text._ZN7cutlass13device_kernelIN5flash11enable_sm90INS1_16FlashAttnFwdSm90INS1_25CollectiveMainloopFwdSm90ILi2EN4cute5tupleIJNS5_1CILi1EEES8_S8_EEENS6_IJNS7_ILi64EEESA_SA_EEELi512ENS_6half_tEfNS_4arch4Sm90ELb0ELb0ELb1ELb1ELb1ELb0ELb0ELb0ELb0ELb1ELb1ELb0EEENS1_21CollectiveEpilogueFwdINS6_IJSA_NS7_ILi512EEESA_EEES9_SC_SE_Li256ELb1ELb1ELb1ELb0EEENS1_36VarlenDynamicPersistentTileSchedulerILi64ELi64ELi256ELi128ELb1ELb1ELb1ELb0ELb1ELb1EEEEEEEEEvNT_6ParamsE,"ax",@progbits
	.align	128
.text._ZN7cutlass13device_kernelIN5flash11enable_sm90INS1_16FlashAttnFwdSm90INS1_25CollectiveMainloopFwdSm90ILi2EN4cute5tupleIJNS5_1CILi1EEES8_S8_EEENS6_IJNS7_ILi64EEESA_SA_EEELi512ENS_6half_tEfNS_4arch4Sm90ELb0ELb0ELb1ELb1ELb1ELb0ELb0ELb0ELb0ELb1ELb1ELb0EEENS1_21CollectiveEpilogueFwdINS6_IJSA_NS7_ILi512EEESA_EEES9_SC_SE_Li256ELb1ELb1ELb1ELb0EEENS1_36VarlenDynamicPersistentTileSchedulerILi64ELi64ELi256ELi128ELb1ELb1ELb1ELb0ELb1ELb1EEEEEEEEEvNT_6ParamsE:
        .type           _ZN7cutlass13device_kernelIN5flash11enable_sm90INS1_16FlashAttnFwdSm90INS1_25CollectiveMainloopFwdSm90ILi2EN4cute5tupleIJNS5_1CILi1EEES8_S8_EEENS6_IJNS7_ILi64EEESA_SA_EEELi512ENS_6half_tEfNS_4arch4Sm90ELb0ELb0ELb1ELb1ELb1ELb0ELb0ELb0ELb0ELb1ELb1ELb0EEENS1_21CollectiveEpilogueFwdINS6_IJSA_NS7_ILi512EEESA_EEES9_SC_SE_Li256ELb1ELb1ELb1ELb0EEENS1_36VarlenDynamicPersistentTileSchedulerILi64ELi64ELi256ELi128ELb1ELb1ELb1ELb0ELb1ELb1EEEEEEEEEvNT_6ParamsE,@function
        .size           _ZN7cutlass13device_kernelIN5flash11enable_sm90INS1_16FlashAttnFwdSm90INS1_25CollectiveMainloopFwdSm90ILi2EN4cute5tupleIJNS5_1CILi1EEES8_S8_EEENS6_IJNS7_ILi64EEESA_SA_EEELi512ENS_6half_tEfNS_4arch4Sm90ELb0ELb0ELb1ELb1ELb1ELb0ELb0ELb0ELb0ELb1ELb1ELb0EEENS1_21CollectiveEpilogueFwdINS6_IJSA_NS7_ILi512EEESA_EEES9_SC_SE_Li256ELb1ELb1ELb1ELb0EEENS1_36VarlenDynamicPersistentTileSchedulerILi64ELi64ELi256ELi128ELb1ELb1ELb1ELb0ELb1ELb1EEEEEEEEEvNT_6ParamsE,(.L_x_20 - _ZN7cutlass13device_kernelIN5flash11enable_sm90INS1_16FlashAttnFwdSm90INS1_25CollectiveMainloopFwdSm90ILi2EN4cute5tupleIJNS5_1CILi1EEES8_S8_EEENS6_IJNS7_ILi64EEESA_SA_EEELi512ENS_6half_tEfNS_4arch4Sm90ELb0ELb0ELb1ELb1ELb1ELb0ELb0ELb0ELb0ELb1ELb1ELb0EEENS1_21CollectiveEpilogueFwdINS6_IJSA_NS7_ILi512EEESA_EEES9_SC_SE_Li256ELb1ELb1ELb1ELb0EEENS1_36VarlenDynamicPersistentTileSchedulerILi64ELi64ELi256ELi128ELb1ELb1ELb1ELb0ELb1ELb1EEEEEEEEEvNT_6ParamsE)
        .other          _ZN7cutlass13device_kernelIN5flash11enable_sm90INS1_16FlashAttnFwdSm90INS1_25CollectiveMainloopFwdSm90ILi2EN4cute5tupleIJNS5_1CILi1EEES8_S8_EEENS6_IJNS7_ILi64EEESA_SA_EEELi512ENS_6half_tEfNS_4arch4Sm90ELb0ELb0ELb1ELb1ELb1ELb0ELb0ELb0ELb0ELb1ELb1ELb0EEENS1_21CollectiveEpilogueFwdINS6_IJSA_NS7_ILi512EEESA_EEES9_SC_SE_Li256ELb1ELb1ELb1ELb0EEENS1_36VarlenDynamicPersistentTileSchedulerILi64ELi64ELi256ELi128ELb1ELb1ELb1ELb0ELb1ELb1EEEEEEEEEvNT_6ParamsE,@"STO_CUDA_ENTRY STV_DEFAULT"
_ZN7cutlass13device_kernelIN5flash11enable_sm90INS1_16FlashAttnFwdSm90INS1_25CollectiveMainloopFwdSm90ILi2EN4cute5tupleIJNS5_1CILi1EEES8_S8_EEENS6_IJNS7_ILi64EEESA_SA_EEELi512ENS_6half_tEfNS_4arch4Sm90ELb0ELb0ELb1ELb1ELb1ELb0ELb0ELb0ELb0ELb1ELb1ELb0EEENS1_21CollectiveEpilogueFwdINS6_IJSA_NS7_ILi512EEESA_EEES9_SC_SE_Li256ELb1ELb1ELb1ELb0EEENS1_36VarlenDynamicPersistentTileSchedulerILi64ELi64ELi256ELi128ELb1ELb1ELb1ELb0ELb1ELb1EEEEEEEEEvNT_6ParamsE:
[----:B------:R-:W-:Y:S01]  /*0000*/  LDC R1, c[0x0][0x37c] ;  /* 0x0000df00ff017b82 */ /* 0x000fe20000000800 */
[----:B------:R-:W-:Y:S05]  /*0010*/  EXIT ;  /* 0x000000000000794d */ /* 0x000fea0003800000 */
.L_x_2:
        /* <DEDUP_REMOVED lines=14> */
.L_x_20:


//--------------------- .text._ZN7cutlass13device_kernelIN5flash11enable_sm90INS1_16FlashAttnFwdSm90INS1_25CollectiveMainloopFwdSm90ILi2EN4cute5tupleIJNS5_1CILi1EEES8_S8_EEENS6_IJNS7_ILi64EEESA_SA_EEELi512ENS_6half_tEfNS_4arch4Sm90ELb0ELb0ELb1ELb1ELb1ELb1ELb0ELb0ELb0ELb1ELb1ELb0EEENS1_21CollectiveEpilogueFwdINS6_IJSA_NS7_ILi512EEESA_EEES9_SC_SE_Li256ELb1ELb1ELb1ELb0EEENS1_36VarlenDynamicPersistentTileSchedulerILi64ELi64ELi256ELi128ELb1ELb1ELb1ELb0ELb1ELb1EEEEEEEEEvNT_6ParamsE --------------------------
	.section	.text._ZN7cutlass13device_kernelIN5flash11enable_sm90INS1_16FlashAttnFwdSm90INS1_25CollectiveMainloopFwdSm90ILi2EN4cute5tupleIJNS5_1CILi1EEES8_S8_EEENS6_IJNS7_ILi64EEESA_SA_EEELi512ENS_6half_tEfNS_4arch4Sm90ELb0ELb0ELb1ELb1ELb1ELb1ELb0ELb0ELb0ELb1ELb1ELb0EEENS1_21CollectiveEpilogueFwdINS6_IJSA_NS7_ILi512EEESA_EEES9_SC_SE_Li256ELb1ELb1ELb1ELb0EEENS1_36VarlenDynamicPersistentTileSchedulerILi64ELi64ELi256ELi128ELb1ELb1ELb1ELb0ELb1ELb1EEEEEEEEEvNT_6ParamsE,"ax",@progbits
	.align	128
.text._ZN7cutlass13device_kernelIN5flash11enable_sm90INS1_16FlashAttnFwdSm90INS1_25CollectiveMainloopFwdSm90ILi2EN4cute5tupleIJNS5_1CILi1EEES8_S8_EEENS6_IJNS7_ILi64EEESA_SA_EEELi512ENS_6half_tEfNS_4arch4Sm90ELb0ELb0ELb1ELb1ELb1ELb1ELb0ELb0ELb0ELb1ELb1ELb0EEENS1_21CollectiveEpilogueFwdINS6_IJSA_NS7_ILi512EEESA_EEES9_SC_SE_Li256ELb1ELb1ELb1ELb0EEENS1_36VarlenDynamicPersistentTileSchedulerILi64ELi64ELi256ELi128ELb1ELb1ELb1ELb0ELb1ELb1EEEEEEEEEvNT_6ParamsE:
        .type           _ZN7cutlass13device_kernelIN5flash11enable_sm90INS1_16FlashAttnFwdSm90INS1_25CollectiveMainloopFwdSm90ILi2EN4cute5tupleIJNS5_1CILi1EEES8_S8_EEENS6_IJNS7_ILi64EEESA_SA_EEELi512ENS_6half_tEfNS_4arch4Sm90ELb0ELb0ELb1ELb1ELb1ELb1ELb0ELb0ELb0ELb1ELb1ELb0EEENS1_21CollectiveEpilogueFwdINS6_IJSA_NS7_ILi512EEESA_EEES9_SC_SE_Li256ELb1ELb1ELb1ELb0EEENS1_36VarlenDynamicPersistentTileSchedulerILi64ELi64ELi256ELi128ELb1ELb1ELb1ELb0ELb1ELb1EEEEEEEEEvNT_6ParamsE,@function
        .size           _ZN7cutlass13device_kernelIN5flash11enable_sm90INS1_16FlashAttnFwdSm90INS1_25CollectiveMainloopFwdSm90ILi2EN4cute5tupleIJNS5_1CILi1EEES8_S8_EEENS6_IJNS7_ILi64EEESA_SA_EEELi512ENS_6half_tEfNS_4arch4Sm90ELb0ELb0ELb1ELb1ELb1ELb1ELb0ELb0ELb0ELb1ELb1ELb0EEENS1_21CollectiveEpilogueFwdINS6_IJSA_NS7_ILi512EEESA_EEES9_SC_SE_Li256ELb1ELb1ELb1ELb0EEENS1_36VarlenDynamicPersistentTileSchedulerILi64ELi64ELi256ELi128ELb1ELb1ELb1ELb0ELb1ELb1EEEEEEEEEvNT_6ParamsE,(.L_x_21 - _ZN7cutlass13device_kernelIN5flash11enable_sm90INS1_16FlashAttnFwdSm90INS1_25CollectiveMainloopFwdSm90ILi2EN4cute5tupleIJNS5_1CILi1EEES8_S8_EEENS6_IJNS7_ILi64EEESA_SA_EEELi512ENS_6half_tEfNS_4arch4Sm90ELb0ELb0ELb1ELb1ELb1ELb1ELb0ELb0ELb0ELb1ELb1ELb0EEENS1_21CollectiveEpilogueFwdINS6_IJSA_NS7_ILi512EEESA_EEES9_SC_SE_Li256ELb1ELb1ELb1ELb0EEENS1_36VarlenDynamicPersistentTileSchedulerILi64ELi64ELi256ELi128ELb1ELb1ELb1ELb0ELb1ELb1EEEEEEEEEvNT_6ParamsE)
        .other          _ZN7cutlass13device_kernelIN5flash11enable_sm90INS1_16FlashAttnFwdSm90INS1_25CollectiveMainloopFwdSm90ILi2EN4cute5tupleIJNS5_1CILi1EEES8_S8_EEENS6_IJNS7_ILi64EEESA_SA_EEELi512ENS_6half_tEfNS_4arch4Sm90ELb0ELb0ELb1ELb1ELb1ELb1ELb0ELb0ELb0ELb1ELb1ELb0EEENS1_21CollectiveEpilogueFwdINS6_IJSA_NS7_ILi512EEESA_EEES9_SC_SE_Li256ELb1ELb1ELb1ELb0EEENS1_36VarlenDynamicPersistentTileSchedulerILi64ELi64ELi256ELi128ELb1ELb1ELb1ELb0ELb1ELb1EEEEEEEEEvNT_6ParamsE,@"STO_CUDA_ENTRY STV_DEFAULT"
_ZN7cutlass13device_kernelIN5flash11enable_sm90INS1_16FlashAttnFwdSm90INS1_25CollectiveMainloopFwdSm90ILi2EN4cute5tupleIJNS5_1CILi1EEES8_S8_EEENS6_IJNS7_ILi64EEESA_SA_EEELi512ENS_6half_tEfNS_4arch4Sm90ELb0ELb0ELb1ELb1ELb1ELb1ELb0ELb0ELb0ELb1ELb1ELb0EEENS1_21CollectiveEpilogueFwdINS6_IJSA_NS7_ILi512EEESA_EEES9_SC_SE_Li256ELb1ELb1ELb1ELb0EEENS1_36VarlenDynamicPersistentTileSchedulerILi64ELi64ELi256ELi128ELb1ELb1ELb1ELb0ELb1ELb1EEEEEEEEEvNT_6ParamsE:
[----:B------:R-:W-:Y:S01]  /*0000*/  LDC R1, c[0x0][0x37c] ;  /* 0x0000df00ff017b82 */ /* 0x000fe20000000800 */
[----:B------:R-:W-:Y:S05]  /*0010*/  EXIT ;  /* 0x000000000000794d */ /* 0x000fea0003800000 */
.L_x_3:
        /* <DEDUP_REMOVED lines=14> */
.L_x_21:


//--------------------- .text._ZN7cutlass13device_kernelIN5flash11enable_sm90INS1_16FlashAttnFwdSm90INS1_25CollectiveMainloopFwdSm90ILi2EN4cute5tupleIJNS5_1CILi1EEES8_S8_EEENS6_IJNS7_ILi64EEESA_SA_EEELi512ENS_6half_tEfNS_4arch4Sm90ELb0ELb0ELb1ELb1ELb1ELb0ELb1ELb0ELb0ELb1ELb1ELb0EEENS1_21CollectiveEpilogueFwdINS6_IJSA_NS7_ILi512EEESA_EEES9_SC_SE_Li256ELb1ELb1ELb1ELb0EEENS1_36VarlenDynamicPersistentTileSchedulerILi64ELi64ELi256ELi128ELb1ELb1ELb1ELb0ELb1ELb1EEEEEEEEEvNT_6ParamsE --------------------------
	.section	.text._ZN7cutlass13device_kernelIN5flash11enable_sm90INS1_16FlashAttnFwdSm90INS1_25CollectiveMainloopFwdSm90ILi2EN4cute5tupleIJNS5_1CILi1EEES8_S8_EEENS6_IJNS7_ILi64EEESA_SA_EEELi512ENS_6half_tEfNS_4arch4Sm90ELb0ELb0ELb1ELb1ELb1ELb0ELb1ELb0ELb0ELb1ELb1ELb0EEENS1_21CollectiveEpilogueFwdINS6_IJSA_NS7_ILi512EEESA_EEES9_SC_SE_Li256ELb1ELb1ELb1ELb0EEENS1_36VarlenDynamicPersistentTileSchedulerILi64ELi64ELi256ELi128ELb1ELb1ELb1ELb0ELb1ELb1EEEEEEEEEvNT_6ParamsE,"ax",@progbits
	.align	128
.text._ZN7cutlass13device_kernelIN5flash11enable_sm90INS1_16FlashAttnFwdSm90INS1_25CollectiveMainloopFwdSm90ILi2EN4cute5tupleIJNS5_1CILi1EEES8_S8_EEENS6_IJNS7_ILi64EEESA_SA_EEELi512ENS_6half_tEfNS_4arch4Sm90ELb0ELb0ELb1ELb1ELb1ELb0ELb1ELb0ELb0ELb1ELb1ELb0EEENS1_21CollectiveEpilogueFwdINS6_IJSA_NS7_ILi512EEESA_EEES9_SC_SE_Li256ELb1ELb1ELb1ELb0EEENS1_36VarlenDynamicPersistentTileSchedulerILi64ELi64ELi256ELi128ELb1ELb1ELb1ELb0ELb1ELb1EEEEEEEEEvNT_6ParamsE:
        .type           _ZN7cutlass13device_kernelIN5flash11enable_sm90INS1_16FlashAttnFwdSm90INS1_25CollectiveMainloopFwdSm90ILi2EN4cute5tupleIJNS5_1CILi1EEES8_S8_EEENS6_IJNS7_ILi64EEESA_SA_EEELi512ENS_6half_tEfNS_4arch4Sm90ELb0ELb0ELb1ELb1ELb1ELb0ELb1ELb0ELb0ELb1ELb1ELb0EEENS1_21CollectiveEpilogueFwdINS6_IJSA_NS7_ILi512EEESA_EEES9_SC_SE_Li256ELb1ELb1ELb1ELb0EEENS1_36VarlenDynamicPersistentTileSchedulerILi64ELi64ELi256ELi128ELb1ELb1ELb1ELb0ELb1ELb1EEEEEEEEEvNT_6ParamsE,@function
        .size           _ZN7cutlass13device_kernelIN5flash11enable_sm90INS1_16FlashAttnFwdSm90INS1_25CollectiveMainloopFwdSm90ILi2EN4cute5tupleIJNS5_1CILi1EEES8_S8_EEENS6_IJNS7_ILi64EEESA_SA_EEELi512ENS_6half_tEfNS_4arch4Sm90ELb0ELb0ELb1ELb1ELb1ELb0ELb1ELb0ELb0ELb1ELb1ELb0EEENS1_21CollectiveEpilogueFwdINS6_IJSA_NS7_ILi512EEESA_EEES9_SC_SE_Li256ELb1ELb1ELb1ELb0EEENS1_36VarlenDynamicPersistentTileSchedulerILi64ELi64ELi256ELi128ELb1ELb1ELb1ELb0ELb1ELb1EEEEEEEEEvNT_6ParamsE,(.L_x_22 - _ZN7cutlass13device_kernelIN5flash11enable_sm90INS1_16FlashAttnFwdSm90INS1_25CollectiveMainloopFwdSm90ILi2EN4cute5tupleIJNS5_1CILi1EEES8_S8_EEENS6_IJNS7_ILi64EEESA_SA_EEELi512ENS_6half_tEfNS_4arch4Sm90ELb0ELb0ELb1ELb1ELb1ELb0ELb1ELb0ELb0ELb1ELb1ELb0EEENS1_21CollectiveEpilogueFwdINS6_IJSA_NS7_ILi512EEESA_EEES9_SC_SE_Li256ELb1ELb1ELb1ELb0EEENS1_36VarlenDynamicPersistentTileSchedulerILi64ELi64ELi256ELi128ELb1ELb1ELb1ELb0ELb1ELb1EEEEEEEEEvNT_6ParamsE)
        .other          _ZN7cutlass13device_kernelIN5flash11enable_sm90INS1_16FlashAttnFwdSm90INS1_25CollectiveMainloopFwdSm90ILi2EN4cute5tupleIJNS5_1CILi1EEES8_S8_EEENS6_IJNS7_ILi64EEESA_SA_EEELi512ENS_6half_tEfNS_4arch4Sm90ELb0ELb0ELb1ELb1ELb1ELb0ELb1ELb0ELb0ELb1ELb1ELb0EEENS1_21CollectiveEpilogueFwdINS6_IJSA_NS7_ILi512EEESA_EEES9_SC_SE_Li256ELb1ELb1ELb1ELb0EEENS1_36VarlenDynamicPersistentTileSchedulerILi64ELi64ELi256ELi128ELb1ELb1ELb1ELb0ELb1ELb1EEEEEEEEEvNT_6ParamsE,@"STO_CUDA_ENTRY STV_DEFAULT"
_ZN7cutlass13device_kernelIN5flash11enable_sm90INS1_16FlashAttnFwdSm90INS1_25CollectiveMainloopFwdSm90ILi2EN4cute5tupleIJNS5_1CILi1EEES8_S8_EEENS6_IJNS7_ILi64EEESA_SA_EEELi512ENS_6half_tEfNS_4arch4Sm90ELb0ELb0ELb1ELb1ELb1ELb0ELb1ELb0ELb0ELb1ELb1ELb0EEENS1_21CollectiveEpilogueFwdINS6_IJSA_NS7_ILi512EEESA_EEES9_SC_SE_Li256ELb1ELb1ELb1ELb0EEENS1_36VarlenDynamicPersistentTileSchedulerILi64ELi64ELi256ELi128ELb1ELb1ELb1ELb0ELb1ELb1EEEEEEEEEvNT_6ParamsE:
[----:B------:R-:W-:Y:S01]  /*0000*/  LDC R1, c[0x0][0x37c] ;  /* 0x0000df00ff017b82 */ /* 0x000fe20000000800 */
[----:B------:R-:W-:Y:S05]  /*0010*/  EXIT ;  /* 0x000000000000794d */ /* 0x000fea0003800000 */
.L_x_4:
        /* <DEDUP_REMOVED lines=14> */
.L_x_22:


//--------------------- .text._ZN7cutlass13device_kernelIN5flash11enable_sm90INS1_16FlashAttnFwdSm90INS1_25CollectiveMainloopFwdSm90ILi2EN4cute5tupleIJNS5_1CILi1EEES8_S8_EEENS6_IJNS7_ILi64EEESA_SA_EEELi512ENS_6half_tEfNS_4arch4Sm90ELb0ELb0ELb1ELb1ELb1ELb1ELb1ELb0ELb0ELb1ELb1ELb0EEENS1_21CollectiveEpilogueFwdINS6_IJSA_NS7_ILi512EEESA_EEES9_SC_SE_Li256ELb1ELb1ELb1ELb0EEENS1_36VarlenDynamicPersistentTileSchedulerILi64ELi64ELi256ELi128ELb1ELb1ELb1ELb0ELb1ELb1EEEEEEEEEvNT_6ParamsE --------------------------
	.section	.text._ZN7cutlass13device_kernelIN5flash11enable_sm90INS1_16FlashAttnFwdSm90INS1_25CollectiveMainloopFwdSm90ILi2EN4cute5tupleIJNS5_1CILi1EEES8_S8_EEENS6_IJNS7_ILi64EEESA_SA_EEELi512ENS_6half_tEfNS_4arch4Sm90ELb0ELb0ELb1ELb1ELb1ELb1ELb1ELb0ELb0ELb1ELb1ELb0EEENS1_21CollectiveEpilogueFwdINS6_IJSA_NS7_ILi512EEESA_EEES9_SC_SE_Li256ELb1ELb1ELb1ELb0EEENS1_36VarlenDynamicPersistentTileSchedulerILi64ELi64ELi256ELi128ELb1ELb1ELb1ELb0ELb1ELb1EEEEEEEEEvNT_6ParamsE,"ax",@progbits
	.align	128
.text._ZN7cutlass13device_kernelIN5flash11enable_sm90INS1_16FlashAttnFwdSm90INS1_25CollectiveMainloopFwdSm90ILi2EN4cute5tupleIJNS5_1CILi1EEES8_S8_EEENS6_IJNS7_ILi64EEESA_SA_EEELi512ENS_6half_tEfNS_4arch4Sm90ELb0ELb0ELb1ELb1ELb1ELb1ELb1ELb0ELb0ELb1ELb1ELb0EEENS1_21CollectiveEpilogueFwdINS6_IJSA_NS7_ILi512EEESA_EEES9_SC_SE_Li256ELb1ELb1ELb1ELb0EEENS1_36VarlenDynamicPersistentTileSchedulerILi64ELi64ELi256ELi128ELb1ELb1ELb1ELb0ELb1ELb1EEEEEEEEEvNT_6ParamsE:
        .type           _ZN7cutlass13device_kernelIN5flash11enable_sm90INS1_16FlashAttnFwdSm90INS1_25CollectiveMainloopFwdSm90ILi2EN4cute5tupleIJNS5_1CILi1EEES8_S8_EEENS6_IJNS7_ILi64EEESA_SA_EEELi512ENS_6half_tEfNS_4arch4Sm90ELb0ELb0ELb1ELb1ELb1ELb1ELb1ELb0ELb0ELb1ELb1ELb0EEENS1_21CollectiveEpilogueFwdINS6_IJSA_NS7_ILi512EEESA_EEES9_SC_SE_Li256ELb1ELb1ELb1ELb0EEENS1_36VarlenDynamicPersistentTileSchedulerILi64ELi64ELi256ELi128ELb1ELb1ELb1ELb0ELb1ELb1EEEEEEEEEvNT_6ParamsE,@function
        .size           _ZN7cutlass13device_kernelIN5flash11enable_sm90INS1_16FlashAttnFwdSm90INS1_25CollectiveMainloopFwdSm90ILi2EN4cute5tupleIJNS5_1CILi1EEES8_S8_EEENS6_IJNS7_ILi64EEESA_SA_EEELi512ENS_6half_tEfNS_4arch4Sm90ELb0ELb0ELb1ELb1ELb1ELb1ELb1ELb0ELb0ELb1ELb1ELb0EEENS1_21CollectiveEpilogueFwdINS6_IJSA_NS7_ILi512EEESA_EEES9_SC_SE_Li256ELb1ELb1ELb1ELb0EEENS1_36VarlenDynamicPersistentTileSchedulerILi64ELi64ELi256ELi128ELb1ELb1ELb1ELb0ELb1ELb1EEEEEEEEEvNT_6ParamsE,(.L_x_23 - _ZN7cutlass13device_kernelIN5flash11enable_sm90INS1_16FlashAttnFwdSm90INS1_25CollectiveMainloopFwdSm90ILi2EN4cute5tupleIJNS5_1CILi1EEES8_S8_EEENS6_IJNS7_ILi64EEESA_SA_EEELi512ENS_6half_tEfNS_4arch4Sm90ELb0ELb0ELb1ELb1ELb1ELb1ELb1ELb0ELb0ELb1ELb1ELb0EEENS1_21CollectiveEpilogueFwdINS6_IJSA_NS7_ILi512EEESA_EEES9_SC_SE_Li256ELb1ELb1ELb1ELb0EEENS1_36VarlenDynamicPersistentTileSchedulerILi64ELi64ELi256ELi128ELb1ELb1ELb1ELb0ELb1ELb1EEEEEEEEEvNT_6ParamsE)
        .other          _ZN7cutlass13device_kernelIN5flash11enable_sm90INS1_16FlashAttnFwdSm90INS1_25CollectiveMainloopFwdSm90ILi2EN4cute5tupleIJNS5_1CILi1EEES8_S8_EEENS6_IJNS7_ILi64EEESA_SA_EEELi512ENS_6half_tEfNS_4arch4Sm90ELb0ELb0ELb1ELb1ELb1ELb1ELb1ELb0ELb0ELb1ELb1ELb0EEENS1_21CollectiveEpilogueFwdINS6_IJSA_NS7_ILi512EEESA_EEES9_SC_SE_Li256ELb1ELb1ELb1ELb0EEENS1_36VarlenDynamicPersistentTileSchedulerILi64ELi64ELi256ELi128ELb1ELb1ELb1ELb0ELb1ELb1EEEEEEEEEvNT_6ParamsE,@"STO_CUDA_ENTRY STV_DEFAULT"
_ZN7cutlass13device_kernelIN5flash11enable_sm90INS1_16FlashAttnFwdSm90INS1_25CollectiveMainloopFwdSm90ILi2EN4cute5tupleIJNS5_1CILi1EEES8_S8_EEENS6_IJNS7_ILi64EEESA_SA_EEELi512ENS_6half_tEfNS_4arch4Sm90ELb0ELb0ELb1ELb1ELb1ELb1ELb1ELb0ELb0ELb1ELb1ELb0EEENS1_21CollectiveEpilogueFwdINS6_IJSA_NS7_ILi512EEESA_EEES9_SC_SE_Li256ELb1ELb1ELb1ELb0EEENS1_36VarlenDynamicPersistentTileSchedulerILi64ELi64ELi256ELi128ELb1ELb1ELb1ELb0ELb1ELb1EEEEEEEEEvNT_6ParamsE:
[----:B------:R-:W-:Y:S01]  /*0000*/  LDC R1, c[0x0][0x37c] ;  /* 0x0000df00ff017b82 */ /* 0x000fe20000000800 */
[----:B------:R-:W-:Y:S05]  /*0010*/  EXIT ;  /* 0x000000000000794d */ /* 0x000fea0003800000 */
.L_x_5:
        /* <DEDUP_REMOVED lines=14> */
.L_x_23:


//--------------------- .text._ZN7cutlass13device_kernelIN5flash11enable_sm90INS1_16FlashAttnFwdSm90INS1_25CollectiveMainloopFwdSm90ILi2EN4cute5tupleIJNS5_1CILi1EEES8_S8_EEENS6_IJNS7_ILi64EEESA_SA_EEELi512ENS_6half_tEfNS_4arch4Sm90ELb0ELb1ELb1ELb0ELb1ELb0ELb0ELb0ELb0ELb1ELb1ELb0EEENS1_21CollectiveEpilogueFwdINS6_IJSA_NS7_ILi512EEESA_EEES9_SC_SE_Li256ELb0ELb1ELb1ELb0EEENS1_19SingleTileSchedulerILb0ELb1ELb1ELi64EEEEEEEEEvNT_6ParamsE --------------------------
	.section	.text._ZN7cutlass13device_kernelIN5flash11enable_sm90INS1_16FlashAttnFwdSm90INS1_25CollectiveMainloopFwdSm90ILi2EN4cute5tupleIJNS5_1CILi1EEES8_S8_EEENS6_IJNS7_ILi64EEESA_SA_EEELi512ENS_6half_tEfNS_4arch4Sm90ELb0ELb1ELb1ELb0ELb1ELb0ELb0ELb0ELb0ELb1ELb1ELb0EEENS1_21CollectiveEpilogueFwdINS6_IJSA_NS7_ILi512EEESA_EEES9_SC_SE_Li256ELb0ELb1ELb1ELb0EEENS1_19SingleTileSchedulerILb0ELb1ELb1ELi64EEEEEEEEEvNT_6ParamsE,"ax",@progbits
	.align	128
.text._ZN7cutlass13device_kernelIN5flash11enable_sm90INS1_16FlashAttnFwdSm90INS1_25CollectiveMainloopFwdSm90ILi2EN4cute5tupleIJNS5_1CILi1EEES8_S8_EEENS6_IJNS7_ILi64EEESA_SA_EEELi512ENS_6half_tEfNS_4arch4Sm90ELb0ELb1ELb1ELb0ELb1ELb0ELb0ELb0ELb0ELb1ELb1ELb0EEENS1_21CollectiveEpilogueFwdINS6_IJSA_NS7_ILi512EEESA_EEES9_SC_SE_Li256ELb0ELb1ELb1ELb0EEENS1_19SingleTileSchedulerILb0ELb1ELb1ELi64EEEEEEEEEvNT_6ParamsE:
        .type           _ZN7cutlass13device_kernelIN5flash11enable_sm90INS1_16FlashAttnFwdSm90INS1_25CollectiveMainloopFwdSm90ILi2EN4cute5tupleIJNS5_1CILi1EEES8_S8_EEENS6_IJNS7_ILi64EEESA_SA_EEELi512ENS_6half_tEfNS_4arch4Sm90ELb0ELb1ELb1ELb0ELb1ELb0ELb0ELb0ELb0ELb1ELb1ELb0EEENS1_21CollectiveEpilogueFwdINS6_IJSA_NS7_ILi512EEESA_EEES9_SC_SE_Li256ELb0ELb1ELb1ELb0EEENS1_19SingleTileSchedulerILb0ELb1ELb1ELi64EEEEEEEEEvNT_6ParamsE,@function
        .size           _ZN7cutlass13device_kernelIN5flash11enable_sm90INS1_16FlashAttnFwdSm90INS1_25CollectiveMainloopFwdSm90ILi2EN4cute5tupleIJNS5_1CILi1EEES8_S8_EEENS6_IJNS7_ILi64EEESA_SA_EEELi512ENS_6half_tEfNS_4arch4Sm90ELb0ELb1ELb1ELb0ELb1ELb0ELb0ELb0ELb0ELb1ELb1ELb0EEENS1_21CollectiveEpilogueFwdINS6_IJSA_NS7_ILi512EEESA_EEES9_SC_SE_Li256ELb0ELb1ELb1ELb0EEENS1_19SingleTileSchedulerILb0ELb1ELb1ELi64EEEEEEEEEvNT_6ParamsE,(.L_x_24 - _ZN7cutlass13device_kernelIN5flash11enable_sm90INS1_16FlashAttnFwdSm90INS1_25CollectiveMainloopFwdSm90ILi2EN4cute5tupleIJNS5_1CILi1EEES8_S8_EEENS6_IJNS7_ILi64EEESA_SA_EEELi512ENS_6half_tEfNS_4arch4Sm90ELb0ELb1ELb1ELb0ELb1ELb0ELb0ELb0ELb0ELb1ELb1ELb0EEENS1_21CollectiveEpilogueFwdINS6_IJSA_NS7_ILi512EEESA_EEES9_SC_SE_Li256ELb0ELb1ELb1ELb0EEENS1_19SingleTileSchedulerILb0ELb1ELb1ELi64EEEEEEEEEvNT_6ParamsE)
        .other          _ZN7cutlass13device_kernelIN5flash11enable_sm90INS1_16FlashAttnFwdSm90INS1_25CollectiveMainloopFwdSm90ILi2EN4cute5tupleIJNS5_1CILi1EEES8_S8_EEENS6_IJNS7_ILi64EEESA_SA_EEELi512ENS_6half_tEfNS_4arch4Sm90ELb0ELb1ELb1ELb0ELb1ELb0ELb0ELb0ELb0ELb1ELb1ELb0EEENS1_21CollectiveEpilogueFwdINS6_IJSA_NS7_ILi512EEESA_EEES9_SC_SE_Li256ELb0ELb1ELb1ELb0EEENS1_19SingleTileSchedulerILb0ELb1ELb1ELi64EEEEEEEEEvNT_6ParamsE,@"STO_CUDA_ENTRY STV_DEFAULT"
_ZN7cutlass13device_kernelIN5flash11enable_sm90INS1_16FlashAttnFwdSm90INS1_25CollectiveMainloopFwdSm90ILi2EN4cute5tupleIJNS5_1CILi1EEES8_S8_EEENS6_IJNS7_ILi64EEESA_SA_EEELi512ENS_6half_tEfNS_4arch4Sm90ELb0ELb1ELb1ELb0ELb1ELb0ELb0ELb0ELb0ELb1ELb1ELb0EEENS1_21CollectiveEpilogueFwdINS6_IJSA_NS7_ILi512EEESA_EEES9_SC_SE_Li256ELb0ELb1ELb1ELb0EEENS1_19SingleTileSchedulerILb0ELb1ELb1ELi64EEEEEEEEEvNT_6ParamsE:
[----:B------:R-:W-:Y:S01]  /*0000*/  LDC R1, c[0x0][0x37c] ;  /* 0x0000df00ff017b82 */ /* 0x000fe20000000800 */
[----:B------:R-:W-:Y:S05]  /*0010*/  EXIT ;  /* 0x000000000000794d */ /* 0x000fea0003800000 */
.L_x_6:
        /* <DEDUP_REMOVED lines=14> */
.L_x_24:


//--------------------- .text._ZN7cutlass13device_kernelIN5flash11enable_sm90INS1_16FlashAttnFwdSm90INS1_25CollectiveMainloopFwdSm90ILi2EN4cute5tupleIJNS5_1CILi1EEES8_S8_EEENS6_IJNS7_ILi64EEESA_SA_EEELi512ENS_6half_tEfNS_4arch4Sm90ELb0ELb1ELb1ELb0ELb1ELb0ELb1ELb0ELb0ELb1ELb1ELb0EEENS1_21CollectiveEpilogueFwdINS6_IJSA_NS7_ILi512EEESA_EEES9_SC_SE_Li256ELb0ELb1ELb1ELb0EEENS1_19SingleTileSchedulerILb0ELb1ELb1ELi64EEEEEEEEEvNT_6ParamsE --------------------------
	.section	.text._ZN7cutlass13device_kernelIN5flash11enable_sm90INS1_16FlashAttnFwdSm90INS1_25CollectiveMainloopFwdSm90ILi2EN4cute5tupleIJNS5_1CILi1EEES8_S8_EEENS6_IJNS7_ILi64EEESA_SA_EEELi512ENS_6half_tEfNS_4arch4Sm90ELb0ELb1ELb1ELb0ELb1ELb0ELb1ELb0ELb0ELb1ELb1ELb0EEENS1_21CollectiveEpilogueFwdINS6_IJSA_NS7_ILi512EEESA_EEES9_SC_SE_Li256ELb0ELb1ELb1ELb0EEENS1_19SingleTileSchedulerILb0ELb1ELb1ELi64EEEEEEEEEvNT_6ParamsE,"ax",@progbits
	.align	128
.text._ZN7cutlass13device_kernelIN5flash11enable_sm90INS1_16FlashAttnFwdSm90INS1_25CollectiveMainloopFwdSm90ILi2EN4cute5tupleIJNS5_1CILi1EEES8_S8_EEENS6_IJNS7_ILi64EEESA_SA_EEELi512ENS_6half_tEfNS_4arch4Sm90ELb0ELb1ELb1ELb0ELb1ELb0ELb1ELb0ELb0ELb1ELb1ELb0EEENS1_21CollectiveEpilogueFwdINS6_IJSA_NS7_ILi512EEESA_EEES9_SC_SE_Li256ELb0ELb1ELb1ELb0EEENS1_19SingleTileSchedulerILb0ELb1ELb1ELi64EEEEEEEEEvNT_6ParamsE:
        .type           _ZN7cutlass13device_kernelIN5flash11enable_sm90INS1_16FlashAttnFwdSm90INS1_25CollectiveMainloopFwdSm90ILi2EN4cute5tupleIJNS5_1CILi1EEES8_S8_EEENS6_IJNS7_ILi64EEESA_SA_EEELi512ENS_6half_tEfNS_4arch4Sm90ELb0ELb1ELb1ELb0ELb1ELb0ELb1ELb0ELb0ELb1ELb1ELb0EEENS1_21CollectiveEpilogueFwdINS6_IJSA_NS7_ILi512EEESA_EEES9_SC_SE_Li256ELb0ELb1ELb1ELb0EEENS1_19SingleTileSchedulerILb0ELb1ELb1ELi64EEEEEEEEEvNT_6ParamsE,@function
        .size           _ZN7cutlass13device_kernelIN5flash11enable_sm90INS1_16FlashAttnFwdSm90INS1_25CollectiveMainloopFwdSm90ILi2EN4cute5tupleIJNS5_1CILi1EEES8_S8_EEENS6_IJNS7_ILi64EEESA_SA_EEELi512ENS_6half_tEfNS_4arch4Sm90ELb0ELb1ELb1ELb0ELb1ELb0ELb1ELb0ELb0ELb1ELb1ELb0EEENS1_21CollectiveEpilogueFwdINS6_IJSA_NS7_ILi512EEESA_EEES9_SC_SE_Li256ELb0ELb1ELb1ELb0EEENS1_19SingleTileSchedulerILb0ELb1ELb1ELi64EEEEEEEEEvNT_6ParamsE,(.L_x_25 - _ZN7cutlass13device_kernelIN5flash11enable_sm90INS1_16FlashAttnFwdSm90INS1_25CollectiveMainloopFwdSm90ILi2EN4cute5tupleIJNS5_1CILi1EEES8_S8_EEENS6_IJNS7_ILi64EEESA_SA_EEELi512ENS_6half_tEfNS_4arch4Sm90ELb0ELb1ELb1ELb0ELb1ELb0ELb1ELb0ELb0ELb1ELb1ELb0EEENS1_21CollectiveEpilogueFwdINS6_IJSA_NS7_ILi512EEESA_EEES9_SC_SE_Li256ELb0ELb1ELb1ELb0EEENS1_19SingleTileSchedulerILb0ELb1ELb1ELi64EEEEEEEEEvNT_6ParamsE)
        .other          _ZN7cutlass13device_kernelIN5flash11enable_sm90INS1_16FlashAttnFwdSm90INS1_25CollectiveMainloopFwdSm90ILi2EN4cute5tupleIJNS5_1CILi1EEES8_S8_EEENS6_IJNS7_ILi64EEESA_SA_EEELi512ENS_6half_tEfNS_4arch4Sm90ELb0ELb1ELb1ELb0ELb1ELb0ELb1ELb0ELb0ELb1ELb1ELb0EEENS1_21CollectiveEpilogueFwdINS6_IJSA_NS7_ILi512EEESA_EEES9_SC_SE_Li256ELb0ELb1ELb1ELb0EEENS1_19SingleTileSchedulerILb0ELb1ELb1ELi64EEEEEEEEEvNT_6ParamsE,@"STO_CUDA_ENTRY STV_DEFAULT"
_ZN7cutlass13device_kernelIN5flash11enable_sm90INS1_16FlashAttnFwdSm90INS1_25CollectiveMainloopFwdSm90ILi2EN4cute5tupleIJNS5_1CILi1EEES8_S8_EEENS6_IJNS7_ILi64EEESA_SA_EEELi512ENS_6half_tEfNS_4arch4Sm90ELb0ELb1ELb1ELb0ELb1ELb0ELb1ELb0ELb0ELb1ELb1ELb0EEENS1_21CollectiveEpilogueFwdINS6_IJSA_NS7_ILi512EEESA_EEES9_SC_SE_Li256ELb0ELb1ELb1ELb0EEENS1_19SingleTileSchedulerILb0ELb1ELb1ELi64EEEEEEEEEvNT_6ParamsE:
[----:B------:R-:W-:Y:S01]  /*0000*/  LDC R1, c[0x0][0x37c] ;  /* 0x0000df00ff017b82 */ /* 0x000fe20000000800 */
[----:B------:R-:W-:Y:S05]  /*0010*/  EXIT ;  /* 0x000000000000794d */ /* 0x000fea0003800000 */
.L_x_7:
        /* <DEDUP_REMOVED lines=14> */
.L_x_25:


//--------------------- .text._ZN7cutlass13device_kernelIN5flash11enable_sm90INS1_16FlashAttnFwdSm90INS1_25CollectiveMainloopFwdSm90ILi2EN4cute5tupleIJNS5_1CILi1EEES8_S8_EEENS6_IJNS7_ILi64EEESA_SA_EEELi512ENS_6half_tEfNS_4arch4Sm90ELb0ELb1ELb1ELb1ELb1ELb0ELb0ELb0ELb0ELb1ELb1ELb0EEENS1_21CollectiveEpilogueFwdINS6_IJSA_NS7_ILi512EEESA_EEES9_SC_SE_Li256ELb1ELb1ELb1ELb0EEENS1_36VarlenDynamicPersistentTileSchedulerILi64ELi64ELi256ELi128ELb1ELb1ELb1ELb1ELb0ELb1EEEEEEEEEvNT_6ParamsE --------------------------
	.section	.text._ZN7cutlass13device_kernelIN5flash11enable_sm90INS1_16FlashAttnFwdSm90INS1_25CollectiveMainloopFwdSm90ILi2EN4cute5tupleIJNS5_1CILi1EEES8_S8_EEENS6_IJNS7_ILi64EEESA_SA_EEELi512ENS_6half_tEfNS_4arch4Sm90ELb0ELb1ELb1ELb1ELb1ELb0ELb0ELb0ELb0ELb1ELb1ELb0EEENS1_21CollectiveEpilogueFwdINS6_IJSA_NS7_ILi512EEESA_EEES9_SC_SE_Li256ELb1ELb1ELb1ELb0EEENS1_36VarlenDynamicPersistentTileSchedulerILi64ELi64ELi256ELi128ELb1ELb1ELb1ELb1ELb0ELb1EEEEEEEEEvNT_6ParamsE,"ax",@progbits
	.align	128
.text._ZN7cutlass13device_kernelIN5flash11enable_sm90INS1_16FlashAttnFwdSm90INS1_25CollectiveMainloopFwdSm90ILi2EN4cute5tupleIJNS5_1CILi1EEES8_S8_EEENS6_IJNS7_ILi64EEESA_SA_EEELi512ENS_6half_tEfNS_4arch4Sm90ELb0ELb1ELb1ELb1ELb1ELb0ELb0ELb0ELb0ELb1ELb1ELb0EEENS1_21CollectiveEpilogueFwdINS6_IJSA_NS7_ILi512EEESA_EEES9_SC_SE_Li256ELb1ELb1ELb1ELb0EEENS1_36VarlenDynamicPersistentTileSchedulerILi64ELi64ELi256ELi128ELb1ELb1ELb1ELb1ELb0ELb1EEEEEEEEEvNT_6ParamsE:
        .type           _ZN7cutlass13device_kernelIN5flash11enable_sm90INS1_16FlashAttnFwdSm90INS1_25CollectiveMainloopFwdSm90ILi2EN4cute5tupleIJNS5_1CILi1EEES8_S8_EEENS6_IJNS7_ILi64EEESA_SA_EEELi512ENS_6half_tEfNS_4arch4Sm90ELb0ELb1ELb1ELb1ELb1ELb0ELb0ELb0ELb0ELb1ELb1ELb0EEENS1_21CollectiveEpilogueFwdINS6_IJSA_NS7_ILi512EEESA_EEES9_SC_SE_Li256ELb1ELb1ELb1ELb0EEENS1_36VarlenDynamicPersistentTileSchedulerILi64ELi64ELi256ELi128ELb1ELb1ELb1ELb1ELb0ELb1EEEEEEEEEvNT_6ParamsE,@function
        .size           _ZN7cutlass13device_kernelIN5flash11enable_sm90INS1_16FlashAttnFwdSm90INS1_25CollectiveMainloopFwdSm90ILi2EN4cute5tupleIJNS5_1CILi1EEES8_S8_EEENS6_IJNS7_ILi64EEESA_SA_EEELi512ENS_6half_tEfNS_4arch4Sm90ELb0ELb1ELb1ELb1ELb1ELb0ELb0ELb0ELb0ELb1ELb1ELb0EEENS1_21CollectiveEpilogueFwdINS6_IJSA_NS7_ILi512EEESA_EEES9_SC_SE_Li256ELb1ELb1ELb1ELb0EEENS1_36VarlenDynamicPersistentTileSchedulerILi64ELi64ELi256ELi128ELb1ELb1ELb1ELb1ELb0ELb1EEEEEEEEEvNT_6ParamsE,(.L_x_26 - _ZN7cutlass13device_kernelIN5flash11enable_sm90INS1_16FlashAttnFwdSm90INS1_25CollectiveMainloopFwdSm90ILi2EN4cute5tupleIJNS5_1CILi1EEES8_S8_EEENS6_IJNS7_ILi64EEESA_SA_EEELi512ENS_6half_tEfNS_4arch4Sm90ELb0ELb1ELb1ELb1ELb1ELb0ELb0ELb0ELb0ELb1ELb1ELb0EEENS1_21CollectiveEpilogueFwdINS6_IJSA_NS7_ILi512EEESA_EEES9_SC_SE_Li256ELb1ELb1ELb1ELb0EEENS1_36VarlenDynamicPersistentTileSchedulerILi64ELi64ELi256ELi128ELb1ELb1ELb1ELb1ELb0ELb1EEEEEEEEEvNT_6ParamsE)
        .other          _ZN7cutlass13device_kernelIN5flash11enable_sm90INS1_16FlashAttnFwdSm90INS1_25CollectiveMainloopFwdSm90ILi2EN4cute5tupleIJNS5_1CILi1EEES8_S8_EEENS6_IJNS7_ILi64EEESA_SA_EEELi512ENS_6half_tEfNS_4arch4Sm90ELb0ELb1ELb1ELb1ELb1ELb0ELb0ELb0ELb0ELb1ELb1ELb0EEENS1_21CollectiveEpilogueFwdINS6_IJSA_NS7_ILi512EEESA_EEES9_SC_SE_Li256ELb1ELb1ELb1ELb0EEENS1_36VarlenDynamicPersistentTileSchedulerILi64ELi64ELi256ELi128ELb1ELb1ELb1ELb1ELb0ELb1EEEEEEEEEvNT_6ParamsE,@"STO_CUDA_ENTRY STV_DEFAULT"
_ZN7cutlass13device_kernelIN5flash11enable_sm90INS1_16FlashAttnFwdSm90INS1_25CollectiveMainloopFwdSm90ILi2EN4cute5tupleIJNS5_1CILi1EEES8_S8_EEENS6_IJNS7_ILi64EEESA_SA_EEELi512ENS_6half_tEfNS_4arch4Sm90ELb0ELb1ELb1ELb1ELb1ELb0ELb0ELb0ELb0ELb1ELb1ELb0EEENS1_21CollectiveEpilogueFwdINS6_IJSA_NS7_ILi512EEESA_EEES9_SC_SE_Li256ELb1ELb1ELb1ELb0EEENS1_36VarlenDynamicPersistentTileSchedulerILi64ELi64ELi256ELi128ELb1ELb1ELb1ELb1ELb0ELb1EEEEEEEEEvNT_6ParamsE:
[----:B------:R-:W-:Y:S01]  /*0000*/  LDC R1, c[0x0][0x37c] ;  /* 0x0000df00ff017b82 */ /* 0x000fe20000000800 */
[----:B------:R-:W-:Y:S05]  /*0010*/  EXIT ;  /* 0x000000000000794d */ /* 0x000fea0003800000 */
.L_x_8:
        /* <DEDUP_REMOVED lines=14> */
.L_x_26:


//--------------------- .text._ZN7cutlass13device_kernelIN5flash11enable_sm90INS1_16FlashAttnFwdSm90INS1_25CollectiveMainloopFwdSm90ILi2EN4cute5tupleIJNS5_1CILi1EEES8_S8_EEENS6_IJNS7_ILi64EEESA_SA_EEELi512ENS_6half_tEfNS_4arch4Sm90ELb0ELb1ELb1ELb1ELb1ELb1ELb0ELb0ELb0ELb1ELb1ELb0EEENS1_21CollectiveEpilogueFwdINS6_IJSA_NS7_ILi512EEESA_EEES9_SC_SE_Li256ELb1ELb1ELb1ELb0EEENS1_36VarlenDynamicPersistentTileSchedulerILi64ELi64ELi256ELi128ELb1ELb1ELb1ELb1ELb0ELb1EEEEEEEEEvNT_6ParamsE --------------------------
	.section	.text._ZN7cutlass13device_kernelIN5flash11enable_sm90INS1_16FlashAttnFwdSm90INS1_25CollectiveMainloopFwdSm90ILi2EN4cute5tupleIJNS5_1CILi1EEES8_S8_EEENS6_IJNS7_ILi64EEESA_SA_EEELi512ENS_6half_tEfNS_4arch4Sm90ELb0ELb1ELb1ELb1ELb1ELb1ELb0ELb0ELb0ELb1ELb1ELb0EEENS1_21CollectiveEpilogueFwdINS6_IJSA_NS7_ILi512EEESA_EEES9_SC_SE_Li256ELb1ELb1ELb1ELb0EEENS1_36VarlenDynamicPersistentTileSchedulerILi64ELi64ELi256ELi128ELb1ELb1ELb1ELb1ELb0ELb1EEEEEEEEEvNT_6ParamsE,"ax",@progbits
	.align	128
.text._ZN7cutlass13device_kernelIN5flash11enable_sm90INS1_16FlashAttnFwdSm90INS1_25CollectiveMainloopFwdSm90ILi2EN4cute5tupleIJNS5_1CILi1EEES8_S8_EEENS6_IJNS7_ILi64EEESA_SA_EEELi512ENS_6half_tEfNS_4arch4Sm90ELb0ELb1ELb1ELb1ELb1ELb1ELb0ELb0ELb0ELb1ELb1ELb0EEENS1_21CollectiveEpilogueFwdINS6_IJSA_NS7_ILi512EEESA_EEES9_SC_SE_Li256ELb1ELb1ELb1ELb0EEENS1_36VarlenDynamicPersistentTileSchedulerILi64ELi64ELi256ELi128ELb1ELb1ELb1ELb1ELb0ELb1EEEEEEEEEvNT_6ParamsE:
        .type           _ZN7cutlass13device_kernelIN5flash11enable_sm90INS1_16FlashAttnFwdSm90INS1_25CollectiveMainloopFwdSm90ILi2EN4cute5tupleIJNS5_1CILi1EEES8_S8_EEENS6_IJNS7_ILi64EEESA_SA_EEELi512ENS_6half_tEfNS_4arch4Sm90ELb0ELb1ELb1ELb1ELb1ELb1ELb0ELb0ELb0ELb1ELb1ELb0EEENS1_21CollectiveEpilogueFwdINS6_IJSA_NS7_ILi512EEESA_EEES9_SC_SE_Li256ELb1ELb1ELb1ELb0EEENS1_36VarlenDynamicPersistentTileSchedulerILi64ELi64ELi256ELi128ELb1ELb1ELb1ELb1ELb0ELb1EEEEEEEEEvNT_6ParamsE,@function
        .size           _ZN7cutlass13device_kernelIN5flash11enable_sm90INS1_16FlashAttnFwdSm90INS1_25CollectiveMainloopFwdSm90ILi2EN4cute5tupleIJNS5_1CILi1EEES8_S8_EEENS6_IJNS7_ILi64EEESA_SA_EEELi512ENS_6half_tEfNS_4arch4Sm90ELb0ELb1ELb1ELb1ELb1ELb1ELb0ELb0ELb0ELb1ELb1ELb0EEENS1_21CollectiveEpilogueFwdINS6_IJSA_NS7_ILi512EEESA_EEES9_SC_SE_Li256ELb1ELb1ELb1ELb0EEENS1_36VarlenDynamicPersistentTileSchedulerILi64ELi64ELi256ELi128ELb1ELb1ELb1ELb1ELb0ELb1EEEEEEEEEvNT_6ParamsE,(.L_x_27 - _ZN7cutlass13device_kernelIN5flash11enable_sm90INS1_16FlashAttnFwdSm90INS1_25CollectiveMainloopFwdSm90ILi2EN4cute5tupleIJNS5_1CILi1EEES8_S8_EEENS6_IJNS7_ILi64EEESA_SA_EEELi512ENS_6half_tEfNS_4arch4Sm90ELb0ELb1ELb1ELb1ELb1ELb1ELb0ELb0ELb0ELb1ELb1ELb0EEENS1_21CollectiveEpilogueFwdINS6_IJSA_NS7_ILi512EEESA_EEES9_SC_SE_Li256ELb1ELb1ELb1ELb0EEENS1_36VarlenDynamicPersistentTileSchedulerILi64ELi64ELi256ELi128ELb1ELb1ELb1ELb1ELb0ELb1EEEEEEEEEvNT_6ParamsE)
        .other          _ZN7cutlass13device_kernelIN5flash11enable_sm90INS1_16FlashAttnFwdSm90INS1_25CollectiveMainloopFwdSm90ILi2EN4cute5tupleIJNS5_1CILi1EEES8_S8_EEENS6_IJNS7_ILi64EEESA_SA_EEELi512ENS_6half_tEfNS_4arch4Sm90ELb0ELb1ELb1ELb1ELb1ELb1ELb0ELb0ELb0ELb1ELb1ELb0EEENS1_21CollectiveEpilogueFwdINS6_IJSA_NS7_ILi512EEESA_EEES9_SC_SE_Li256ELb1ELb1ELb1ELb0EEENS1_36VarlenDynamicPersistentTileSchedulerILi64ELi64ELi256ELi128ELb1ELb1ELb1ELb1ELb0ELb1EEEEEEEEEvNT_6ParamsE,@"STO_CUDA_ENTRY STV_DEFAULT"
_ZN7cutlass13device_kernelIN5flash11enable_sm90INS1_16FlashAttnFwdSm90INS1_25CollectiveMainloopFwdSm90ILi2EN4cute5tupleIJNS5_1CILi1EEES8_S8_EEENS6_IJNS7_ILi64EEESA_SA_EEELi512ENS_6half_tEfNS_4arch4Sm90ELb0ELb1ELb1ELb1ELb1ELb1ELb0ELb0ELb0ELb1ELb1ELb0EEENS1_21CollectiveEpilogueFwdINS6_IJSA_NS7_ILi512EEESA_EEES9_SC_SE_Li256ELb1ELb1ELb1ELb0EEENS1_36VarlenDynamicPersistentTileSchedulerILi64ELi64ELi256ELi128ELb1ELb1ELb1ELb1ELb0ELb1EEEEEEEEEvNT_6ParamsE:
[----:B------:R-:W-:Y:S01]  /*0000*/  LDC R1, c[0x0][0x37c] ;  /* 0x0000df00ff017b82 */ /* 0x000fe20000000800 */
[----:B------:R-:W-:Y:S05]  /*0010*/  EXIT ;  /* 0x000000000000794d */ /* 0x000fea0003800000 */
.L_x_9:
        /* <DEDUP_REMOVED lines=14> */
.L_x_27:


//--------------------- .text._ZN7cutlass13device_kernelIN5flash11enable_sm90INS1_16FlashAttnFwdSm90INS1_25CollectiveMainloopFwdSm90ILi2EN4cute5tupleIJNS5_1CILi1EEES8_S8_EEENS6_IJNS7_ILi64EEESA_SA_EEELi512ENS_6half_tEfNS_4arch4Sm90ELb0ELb1ELb1ELb1ELb1ELb0ELb1ELb0ELb0ELb1ELb1ELb0EEENS1_21CollectiveEpilogueFwdINS6_IJSA_NS7_ILi512EEESA_EEES9_SC_SE_Li256ELb1ELb1ELb1ELb0EEENS1_36VarlenDynamicPersistentTileSchedulerILi64ELi64ELi256ELi128ELb1ELb1ELb1ELb1ELb0ELb1EEEEEEEEEvNT_6ParamsE --------------------------
	.section	.text._ZN7cutlass13device_kernelIN5flash11enable_sm90INS1_16FlashAttnFwdSm90INS1_25CollectiveMainloopFwdSm90ILi2EN4cute5tupleIJNS5_1CILi1EEES8_S8_EEENS6_IJNS7_ILi64EEESA_SA_EEELi512ENS_6half_tEfNS_4arch4Sm90ELb0ELb1ELb1ELb1ELb1ELb0ELb1ELb0ELb0ELb1ELb1ELb0EEENS1_21CollectiveEpilogueFwdINS6_IJSA_NS7_ILi512EEESA_EEES9_SC_SE_Li256ELb1ELb1ELb1ELb0EEENS1_36VarlenDynamicPersistentTileSchedulerILi64ELi64ELi256ELi128ELb1ELb1ELb1ELb1ELb0ELb1EEEEEEEEEvNT_6ParamsE,"ax",@progbits
	.align	128
.text._ZN7cutlass13device_kernelIN5flash11enable_sm90INS1_16FlashAttnFwdSm90INS1_25CollectiveMainloopFwdSm90ILi2EN4cute5tupleIJNS5_1CILi1EEES8_S8_EEENS6_IJNS7_ILi64EEESA_SA_EEELi512ENS_6half_tEfNS_4arch4Sm90ELb0ELb1ELb1ELb1ELb1ELb0ELb1ELb0ELb0ELb1ELb1ELb0EEENS1_21CollectiveEpilogueFwdINS6_IJSA_NS7_ILi512EEESA_EEES9_SC_SE_Li256ELb1ELb1ELb1ELb0EEENS1_36VarlenDynamicPersistentTileSchedulerILi64ELi64ELi256ELi128ELb1ELb1ELb1ELb1ELb0ELb1EEEEEEEEEvNT_6ParamsE:
        .type           _ZN7cutlass13device_kernelIN5flash11enable_sm90INS1_16FlashAttnFwdSm90INS1_25CollectiveMainloopFwdSm90ILi2EN4cute5tupleIJNS5_1CILi1EEES8_S8_EEENS6_IJNS7_ILi64EEESA_SA_EEELi512ENS_6half_tEfNS_4arch4Sm90ELb0ELb1ELb1ELb1ELb1ELb0ELb1ELb0ELb0ELb1ELb1ELb0EEENS1_21CollectiveEpilogueFwdINS6_IJSA_NS7_ILi512EEESA_EEES9_SC_SE_Li256ELb1ELb1ELb1ELb0EEENS1_36VarlenDynamicPersistentTileSchedulerILi64ELi64ELi256ELi128ELb1ELb1ELb1ELb1ELb0ELb1EEEEEEEEEvNT_6ParamsE,@function
        .size           _ZN7cutlass13device_kernelIN5flash11enable_sm90INS1_16FlashAttnFwdSm90INS1_25CollectiveMainloopFwdSm90ILi2EN4cute5tupleIJNS5_1CILi1EEES8_S8_EEENS6_IJNS7_ILi64EEESA_SA_EEELi512ENS_6half_tEfNS_4arch4Sm90ELb0ELb1ELb1ELb1ELb1ELb0ELb1ELb0ELb0ELb1ELb1ELb0EEENS1_21CollectiveEpilogueFwdINS6_IJSA_NS7_ILi512EEESA_EEES9_SC_SE_Li256ELb1ELb1ELb1ELb0EEENS1_36VarlenDynamicPersistentTileSchedulerILi64ELi64ELi256ELi128ELb1ELb1ELb1ELb1ELb0ELb1EEEEEEEEEvNT_6ParamsE,(.L_x_28 - _ZN7cutlass13device_kernelIN5flash11enable_sm90INS1_16FlashAttnFwdSm90INS1_25CollectiveMainloopFwdSm90ILi2EN4cute5tupleIJNS5_1CILi1EEES8_S8_EEENS6_IJNS7_ILi64EEESA_SA_EEELi512ENS_6half_tEfNS_4arch4Sm90ELb0ELb1ELb1ELb1ELb1ELb0ELb1ELb0ELb0ELb1ELb1ELb0EEENS1_21CollectiveEpilogueFwdINS6_IJSA_NS7_ILi512EEESA_EEES9_SC_SE_Li256ELb1ELb1ELb1ELb0EEENS1_36VarlenDynamicPersistentTileSchedulerILi64ELi64ELi256ELi128ELb1ELb1ELb1ELb1ELb0ELb1EEEEEEEEEvNT_6ParamsE)
        .other          _ZN7cutlass13device_kernelIN5flash11enable_sm90INS1_16FlashAttnFwdSm90INS1_25CollectiveMainloopFwdSm90ILi2EN4cute5tupleIJNS5_1CILi1EEES8_S8_EEENS6_IJNS7_ILi64EEESA_SA_EEELi512ENS_6half_tEfNS_4arch4Sm90ELb0ELb1ELb1ELb1ELb1ELb0ELb1ELb0ELb0ELb1ELb1ELb0EEENS1_21CollectiveEpilogueFwdINS6_IJSA_NS7_ILi512EEESA_EEES9_SC_SE_Li256ELb1ELb1ELb1ELb0EEENS1_36VarlenDynamicPersistentTileSchedulerILi64ELi64ELi256ELi128ELb1ELb1ELb1ELb1ELb0ELb1EEEEEEEEEvNT_6ParamsE,@"STO_CUDA_ENTRY STV_DEFAULT"
_ZN7cutlass13device_kernelIN5flash11enable_sm90INS1_16FlashAttnFwdSm90INS1_25CollectiveMainloopFwdSm90ILi2EN4cute5tupleIJNS5_1CILi1EEES8_S8_EEENS6_IJNS7_ILi64EEESA_SA_EEELi512ENS_6half_tEfNS_4arch4Sm90ELb0ELb1ELb1ELb1ELb1ELb0ELb1ELb0ELb0ELb1ELb1ELb0EEENS1_21CollectiveEpilogueFwdINS6_IJSA_NS7_ILi512EEESA_EEES9_SC_SE_Li256ELb1ELb1ELb1ELb0EEENS1_36VarlenDynamicPersistentTileSchedulerILi64ELi64ELi256ELi128ELb1ELb1ELb1ELb1ELb0ELb1EEEEEEEEEvNT_6ParamsE:
[----:B------:R-:W-:Y:S01]  /*0000*/  LDC R1, c[0x0][0x37c] ;  /* 0x0000df00ff017b82 */ /* 0x000fe20000000800 */
[----:B------:R-:W-:Y:S05]  /*0010*/  EXIT ;  /* 0x000000000000794d */ /* 0x000fea0003800000 */
.L_x_10:
        /* <DEDUP_REMOVED lines=14> */
.L_x_28:


//--------------------- .text._ZN7cutlass13device_kernelIN5flash11enable_sm90INS1_16FlashAttnFwdSm90INS1_25CollectiveMainloopFwdSm90ILi2EN4cute5tupleIJNS5_1CILi1EEES8_S8_EEENS6_IJNS7_ILi64EEESA_SA_EEELi512ENS_6half_tEfNS_4arch4Sm90ELb0ELb1ELb1ELb1ELb1ELb1ELb1ELb0ELb0ELb1ELb1ELb0EEENS1_21CollectiveEpilogueFwdINS6_IJSA_NS7_ILi512EEESA_EEES9_SC_SE_Li256ELb1ELb1ELb1ELb0EEENS1_36VarlenDynamicPersistentTileSchedulerILi64ELi64ELi256ELi128ELb1ELb1ELb1ELb1ELb0ELb1EEEEEEEEEvNT_6ParamsE --------------------------
	.section	.text._ZN7cutlass13device_kernelIN5flash11enable_sm90INS1_16FlashAttnFwdSm90INS1_25CollectiveMainloopFwdSm90ILi2EN4cute5tupleIJNS5_1CILi1EEES8_S8_EEENS6_IJNS7_ILi64EEESA_SA_EEELi512ENS_6half_tEfNS_4arch4Sm90ELb0ELb1ELb1ELb1ELb1ELb1ELb1ELb0ELb0ELb1ELb1ELb0EEENS1_21CollectiveEpilogueFwdINS6_IJSA_NS7_ILi512EEESA_EEES9_SC_SE_Li256ELb1ELb1ELb1ELb0EEENS1_36VarlenDynamicPersistentTileSchedulerILi64ELi64ELi256ELi128ELb1ELb1ELb1ELb1ELb0ELb1EEEEEEEEEvNT_6ParamsE,"ax",@progbits
	.align	128
.text._ZN7cutlass13device_kernelIN5flash11enable_sm90INS1_16FlashAttnFwdSm90INS1_25CollectiveMainloopFwdSm90ILi2EN4cute5tupleIJNS5_1CILi1EEES8_S8_EEENS6_IJNS7_ILi64EEESA_SA_EEELi512ENS_6half_tEfNS_4arch4Sm90ELb0ELb1ELb1ELb1ELb1ELb1ELb1ELb0ELb0ELb1ELb1ELb0EEENS1_21CollectiveEpilogueFwdINS6_IJSA_NS7_ILi512EEESA_EEES9_SC_SE_Li256ELb1ELb1ELb1ELb0EEENS1_36VarlenDynamicPersistentTileSchedulerILi64ELi64ELi256ELi128ELb1ELb1ELb1ELb1ELb0ELb1EEEEEEEEEvNT_6ParamsE:
        .type           _ZN7cutlass13device_kernelIN5flash11enable_sm90INS1_16FlashAttnFwdSm90INS1_25CollectiveMainloopFwdSm90ILi2EN4cute5tupleIJNS5_1CILi1EEES8_S8_EEENS6_IJNS7_ILi64EEESA_SA_EEELi512ENS_6half_tEfNS_4arch4Sm90ELb0ELb1ELb1ELb1ELb1ELb1ELb1ELb0ELb0ELb1ELb1ELb0EEENS1_21CollectiveEpilogueFwdINS6_IJSA_NS7_ILi512EEESA_EEES9_SC_SE_Li256ELb1ELb1ELb1ELb0EEENS1_36VarlenDynamicPersistentTileSchedulerILi64ELi64ELi256ELi128ELb1ELb1ELb1ELb1ELb0ELb1EEEEEEEEEvNT_6ParamsE,@function
        .size           _ZN7cutlass13device_kernelIN5flash11enable_sm90INS1_16FlashAttnFwdSm90INS1_25CollectiveMainloopFwdSm90ILi2EN4cute5tupleIJNS5_1CILi1EEES8_S8_EEENS6_IJNS7_ILi64EEESA_SA_EEELi512ENS_6half_tEfNS_4arch4Sm90ELb0ELb1ELb1ELb1ELb1ELb1ELb1ELb0ELb0ELb1ELb1ELb0EEENS1_21CollectiveEpilogueFwdINS6_IJSA_NS7_ILi512EEESA_EEES9_SC_SE_Li256ELb1ELb1ELb1ELb0EEENS1_36VarlenDynamicPersistentTileSchedulerILi64ELi64ELi256ELi128ELb1ELb1ELb1ELb1ELb0ELb1EEEEEEEEEvNT_6ParamsE,(.L_x_29 - _ZN7cutlass13device_kernelIN5flash11enable_sm90INS1_16FlashAttnFwdSm90INS1_25CollectiveMainloopFwdSm90ILi2EN4cute5tupleIJNS5_1CILi1EEES8_S8_EEENS6_IJNS7_ILi64EEESA_SA_EEELi512ENS_6half_tEfNS_4arch4Sm90ELb0ELb1ELb1ELb1ELb1ELb1ELb1ELb0ELb0ELb1ELb1ELb0EEENS1_21CollectiveEpilogueFwdINS6_IJSA_NS7_ILi512EEESA_EEES9_SC_SE_Li256ELb1ELb1ELb1ELb0EEENS1_36VarlenDynamicPersistentTileSchedulerILi64ELi64ELi256ELi128ELb1ELb1ELb1ELb1ELb0ELb1EEEEEEEEEvNT_6ParamsE)
        .other          _ZN7cutlass13device_kernelIN5flash11enable_sm90INS1_16FlashAttnFwdSm90INS1_25CollectiveMainloopFwdSm90ILi2EN4cute5tupleIJNS5_1CILi1EEES8_S8_EEENS6_IJNS7_ILi64EEESA_SA_EEELi512ENS_6half_tEfNS_4arch4Sm90ELb0ELb1ELb1ELb1ELb1ELb1ELb1ELb0ELb0ELb1ELb1ELb0EEENS1_21CollectiveEpilogueFwdINS6_IJSA_NS7_ILi512EEESA_EEES9_SC_SE_Li256ELb1ELb1ELb1ELb0EEENS1_36VarlenDynamicPersistentTileSchedulerILi64ELi64ELi256ELi128ELb1ELb1ELb1ELb1ELb0ELb1EEEEEEEEEvNT_6ParamsE,@"STO_CUDA_ENTRY STV_DEFAULT"
_ZN7cutlass13device_kernelIN5flash11enable_sm90INS1_16FlashAttnFwdSm90INS1_25CollectiveMainloopFwdSm90ILi2EN4cute5tupleIJNS5_1CILi1EEES8_S8_EEENS6_IJNS7_ILi64EEESA_SA_EEELi512ENS_6half_tEfNS_4arch4Sm90ELb0ELb1ELb1ELb1ELb1ELb1ELb1ELb0ELb0ELb1ELb1ELb0EEENS1_21CollectiveEpilogueFwdINS6_IJSA_NS7_ILi512EEESA_EEES9_SC_SE_Li256ELb1ELb1ELb1ELb0EEENS1_36VarlenDynamicPersistentTileSchedulerILi64ELi64ELi256ELi128ELb1ELb1ELb1ELb1ELb0ELb1EEEEEEEEEvNT_6ParamsE:
[----:B------:R-:W-:Y:S01]  /*0000*/  LDC R1, c[0x0][0x37c] ;  /* 0x0000df00ff017b82 */ /* 0x000fe20000000800 */
[----:B------:R-:W-:Y:S05]  /*0010*/  EXIT ;  /* 0x000000000000794d */ /* 0x000fea0003800000 */
.L_x_11:
        /* <DEDUP_REMOVED lines=14> */
.L_x_29:


//--------------------- .text._ZN7cutlass13device_kernelIN5flash11enable_sm90INS1_16FlashAttnFwdSm90INS1_25CollectiveMainloopFwdSm90ILi2EN4cute5tupleIJNS5_1CILi1EEES8_S8_EEENS6_IJNS7_ILi64EEESA_SA_EEELi512ENS_6half_tEfNS_4arch4Sm90ELb1ELb0ELb1ELb0ELb1ELb0ELb0ELb0ELb0ELb1ELb1ELb0EEENS1_21CollectiveEpilogueFwdINS6_IJSA_NS7_ILi512EEESA_EEES9_SC_SE_Li256ELb0ELb1ELb1ELb0EEENS1_19SingleTileSchedulerILb0ELb1ELb1ELi64EEEEEEEEEvNT_6ParamsE --------------------------
	.section	.text._ZN7cutlass13device_kernelIN5flash11enable_sm90INS1_16FlashAttnFwdSm90INS1_25CollectiveMainloopFwdSm90ILi2EN4cute5tupleIJNS5_1CILi1EEES8_S8_EEENS6_IJNS7_ILi64EEESA_SA_EEELi512ENS_6half_tEfNS_4arch4Sm90ELb1ELb0ELb1ELb0ELb1ELb0ELb0ELb0ELb0ELb1ELb1ELb0EEENS1_21CollectiveEpilogueFwdINS6_IJSA_NS7_ILi512EEESA_EEES9_SC_SE_Li256ELb0ELb1ELb1ELb0EEENS1_19SingleTileSchedulerILb0ELb1ELb1ELi64EEEEEEEEEvNT_6ParamsE,"ax",@progbits
	.align	128
.text._ZN7cutlass13device_kernelIN5flash11enable_sm90INS1_16FlashAttnFwdSm90INS1_25CollectiveMainloopFwdSm90ILi2EN4cute5tupleIJNS5_1CILi1EEES8_S8_EEENS6_IJNS7_ILi64EEESA_SA_EEELi512ENS_6half_tEfNS_4arch4Sm90ELb1ELb0ELb1ELb0ELb1ELb0ELb0ELb0ELb0ELb1ELb1ELb0EEENS1_21CollectiveEpilogueFwdINS6_IJSA_NS7_ILi512EEESA_EEES9_SC_SE_Li256ELb0ELb1ELb1ELb0EEENS1_19SingleTileSchedulerILb0ELb1ELb1ELi64EEEEEEEEEvNT_6ParamsE:
        .type           _ZN7cutlass13device_kernelIN5flash11enable_sm90INS1_16FlashAttnFwdSm90INS1_25CollectiveMainloopFwdSm90ILi2EN4cute5tupleIJNS5_1CILi1EEES8_S8_EEENS6_IJNS7_ILi64EEESA_SA_EEELi512ENS_6half_tEfNS_4arch4Sm90ELb1ELb0ELb1ELb0ELb1ELb0ELb0ELb0ELb0ELb1ELb1ELb0EEENS1_21CollectiveEpilogueFwdINS6_IJSA_NS7_ILi512EEESA_EEES9_SC_SE_Li256ELb0ELb1ELb1ELb0EEENS1_19SingleTileSchedulerILb0ELb1ELb1ELi64EEEEEEEEEvNT_6ParamsE,@function
        .size           _ZN7cutlass13device_kernelIN5flash11enable_sm90INS1_16FlashAttnFwdSm90INS1_25CollectiveMainloopFwdSm90ILi2EN4cute5tupleIJNS5_1CILi1EEES8_S8_EEENS6_IJNS7_ILi64EEESA_SA_EEELi512ENS_6half_tEfNS_4arch4Sm90ELb1ELb0ELb1ELb0ELb1ELb0ELb0ELb0ELb0ELb1ELb1ELb0EEENS1_21CollectiveEpilogueFwdINS6_IJSA_NS7_ILi512EEESA_EEES9_SC_SE_Li256ELb0ELb1ELb1ELb0EEENS1_19SingleTileSchedulerILb0ELb1ELb1ELi64EEEEEEEEEvNT_6ParamsE,(.L_x_30 - _ZN7cutlass13device_kernelIN5flash11enable_sm90INS1_16FlashAttnFwdSm90INS1_25CollectiveMainloopFwdSm90ILi2EN4cute5tupleIJNS5_1CILi1EEES8_S8_EEENS6_IJNS7_ILi64EEESA_SA_EEELi512ENS_6half_tEfNS_4arch4Sm90ELb1ELb0ELb1ELb0ELb1ELb0ELb0ELb0ELb0ELb1ELb1ELb0EEENS1_21CollectiveEpilogueFwdINS6_IJSA_NS7_ILi512EEESA_EEES9_SC_SE_Li256ELb0ELb1ELb1ELb0EEENS1_19SingleTileSchedulerILb0ELb1ELb1ELi64EEEEEEEEEvNT_6ParamsE)
        .other          _ZN7cutlass13device_kernelIN5flash11enable_sm90INS1_16FlashAttnFwdSm90INS1_25CollectiveMainloopFwdSm90ILi2EN4cute5tupleIJNS5_1CILi1EEES8_S8_EEENS6_IJNS7_ILi64EEESA_SA_EEELi512ENS_6half_tEfNS_4arch4Sm90ELb1ELb0ELb1ELb0ELb1ELb0ELb0ELb0ELb0ELb1ELb1ELb0EEENS1_21CollectiveEpilogueFwdINS6_IJSA_NS7_ILi512EEESA_EEES9_SC_SE_Li256ELb0ELb1ELb1ELb0EEENS1_19SingleTileSchedulerILb0ELb1ELb1ELi64EEEEEEEEEvNT_6ParamsE,@"STO_CUDA_ENTRY STV_DEFAULT"
_ZN7cutlass13device_kernelIN5flash11enable_sm90INS1_16FlashAttnFwdSm90INS1_25CollectiveMainloopFwdSm90ILi2EN4cute5tupleIJNS5_1CILi1EEES8_S8_EEENS6_IJNS7_ILi64EEESA_SA_EEELi512ENS_6half_tEfNS_4arch4Sm90ELb1ELb0ELb1ELb0ELb1ELb0ELb0ELb0ELb0ELb1ELb1ELb0EEENS1_21CollectiveEpilogueFwdINS6_IJSA_NS7_ILi512EEESA_EEES9_SC_SE_Li256ELb0ELb1ELb1ELb0EEENS1_19SingleTileSchedulerILb0ELb1ELb1ELi64EEEEEEEEEvNT_6ParamsE:
[----:B------:R-:W-:Y:S01]  /*0000*/  LDC R1, c[0x0][0x37c] ;  /* 0x0000df00ff017b82 */ /* 0x000fe20000000800 */
[----:B------:R-:W-:Y:S05]  /*0010*/  EXIT ;  /* 0x000000000000794d */ /* 0x000fea0003800000 */
.L_x_12:
        /* <DEDUP_REMOVED lines=14> */
.L_x_30:


//--------------------- .text._ZN7cutlass13device_kernelIN5flash11enable_sm90INS1_16FlashAttnFwdSm90INS1_25CollectiveMainloopFwdSm90ILi2EN4cute5tupleIJNS5_1CILi1EEES8_S8_EEENS6_IJNS7_ILi64EEESA_SA_EEELi512ENS_6half_tEfNS_4arch4Sm90ELb1ELb0ELb1ELb0ELb1ELb0ELb1ELb0ELb0ELb1ELb1ELb0EEENS1_21CollectiveEpilogueFwdINS6_IJSA_NS7_ILi512EEESA_EEES9_SC_SE_Li256ELb0ELb1ELb1ELb0EEENS1_19SingleTileSchedulerILb0ELb1ELb1ELi64EEEEEEEEEvNT_6ParamsE --------------------------
	.section	.text._ZN7cutlass13device_kernelIN5flash11enable_sm90INS1_16FlashAttnFwdSm90INS1_25CollectiveMainloopFwdSm90ILi2EN4cute5tupleIJNS5_1CILi1EEES8_S8_EEENS6_IJNS7_ILi64EEESA_SA_EEELi512ENS_6half_tEfNS_4arch4Sm90ELb1ELb0ELb1ELb0ELb1ELb0ELb1ELb0ELb0ELb1ELb1ELb0EEENS1_21CollectiveEpilogueFwdINS6_IJSA_NS7_ILi512EEESA_EEES9_SC_SE_Li256ELb0ELb1ELb1ELb0EEENS1_19SingleTileSchedulerILb0ELb1ELb1ELi64EEEEEEEEEvNT_6ParamsE,"ax",@progbits
	.align	128
.text._ZN7cutlass13device_kernelIN5flash11enable_sm90INS1_16FlashAttnFwdSm90INS1_25CollectiveMainloopFwdSm90ILi2EN4cute5tupleIJNS5_1CILi1EEES8_S8_EEENS6_IJNS7_ILi64EEESA_SA_EEELi512ENS_6half_tEfNS_4arch4Sm90ELb1ELb0ELb1ELb0ELb1ELb0ELb1ELb0ELb0ELb1ELb1ELb0EEENS1_21CollectiveEpilogueFwdINS6_IJSA_NS7_ILi512EEESA_EEES9_SC_SE_Li256ELb0ELb1ELb1ELb0EEENS1_19SingleTileSchedulerILb0ELb1ELb1ELi64EEEEEEEEEvNT_6ParamsE:
        .type           _ZN7cutlass13device_kernelIN5flash11enable_sm90INS1_16FlashAttnFwdSm90INS1_25CollectiveMainloopFwdSm90ILi2EN4cute5tupleIJNS5_1CILi1EEES8_S8_EEENS6_IJNS7_ILi64EEESA_SA_EEELi512ENS_6half_tEfNS_4arch4Sm90ELb1ELb0ELb1ELb0ELb1ELb0ELb1ELb0ELb0ELb1ELb1ELb0EEENS1_21CollectiveEpilogueFwdINS6_IJSA_NS7_ILi512EEESA_EEES9_SC_SE_Li256ELb0ELb1ELb1ELb0EEENS1_19SingleTileSchedulerILb0ELb1ELb1ELi64EEEEEEEEEvNT_6ParamsE,@function
        .size           _ZN7cutlass13device_kernelIN5flash11enable_sm90INS1_16FlashAttnFwdSm90INS1_25CollectiveMainloopFwdSm90ILi2EN4cute5tupleIJNS5_1CILi1EEES8_S8_EEENS6_IJNS7_ILi64EEESA_SA_EEELi512ENS_6half_tEfNS_4arch4Sm90ELb1ELb0ELb1ELb0ELb1ELb0ELb1ELb0ELb0ELb1ELb1ELb0EEENS1_21CollectiveEpilogueFwdINS6_IJSA_NS7_ILi512EEESA_EEES9_SC_SE_Li256ELb0ELb1ELb1ELb0EEENS1_19SingleTileSchedulerILb0ELb1ELb1ELi64EEEEEEEEEvNT_6ParamsE,(.L_x_31 - _ZN7cutlass13device_kernelIN5flash11enable_sm90INS1_16FlashAttnFwdSm90INS1_25CollectiveMainloopFwdSm90ILi2EN4cute5tupleIJNS5_1CILi1EEES8_S8_EEENS6_IJNS7_ILi64EEESA_SA_EEELi512ENS_6half_tEfNS_4arch4Sm90ELb1ELb0ELb1ELb0ELb1ELb0ELb1ELb0ELb0ELb1ELb1ELb0EEENS1_21CollectiveEpilogueFwdINS6_IJSA_NS7_ILi512EEESA_EEES9_SC_SE_Li256ELb0ELb1ELb1ELb0EEENS1_19SingleTileSchedulerILb0ELb1ELb1ELi64EEEEEEEEEvNT_6ParamsE)
        .other          _ZN7cutlass13device_kernelIN5flash11enable_sm90INS1_16FlashAttnFwdSm90INS1_25CollectiveMainloopFwdSm90ILi2EN4cute5tupleIJNS5_1CILi1EEES8_S8_EEENS6_IJNS7_ILi64EEESA_SA_EEELi512ENS_6half_tEfNS_4arch4Sm90ELb1ELb0ELb1ELb0ELb1ELb0ELb1ELb0ELb0ELb1ELb1ELb0EEENS1_21CollectiveEpilogueFwdINS6_IJSA_NS7_ILi512EEESA_EEES9_SC_SE_Li256ELb0ELb1ELb1ELb0EEENS1_19SingleTileSchedulerILb0ELb1ELb1ELi64EEEEEEEEEvNT_6ParamsE,@"STO_CUDA_ENTRY STV_DEFAULT"
_ZN7cutlass13device_kernelIN5flash11enable_sm90INS1_16FlashAttnFwdSm90INS1_25CollectiveMainloopFwdSm90ILi2EN4cute5tupleIJNS5_1CILi1EEES8_S8_EEENS6_IJNS7_ILi64EEESA_SA_EEELi512ENS_6half_tEfNS_4arch4Sm90ELb1ELb0ELb1ELb0ELb1ELb0ELb1ELb0ELb0ELb1ELb1ELb0EEENS1_21CollectiveEpilogueFwdINS6_IJSA_NS7_ILi512EEESA_EEES9_SC_SE_Li256ELb0ELb1ELb1ELb0EEENS1_19SingleTileSchedulerILb0ELb1ELb1ELi64EEEEEEEEEvNT_6ParamsE:
[----:B------:R-:W-:Y:S01]  /*0000*/  LDC R1, c[0x0][0x37c] ;  /* 0x0000df00ff017b82 */ /* 0x000fe20000000800 */
[----:B------:R-:W-:Y:S05]  /*0010*/  EXIT ;  /* 0x000000000000794d */ /* 0x000fea0003800000 */
.L_x_13:
        /* <DEDUP_REMOVED lines=14> */
.L_x_31:


//--------------------- .text._ZN7cutlass13device_kernelIN5flash11enable_sm90INS1_16FlashAttnFwdSm90INS1_25CollectiveMainloopFwdSm90ILi2EN4cute5tupleIJNS5_1CILi1EEES8_S8_EEENS6_IJNS7_ILi64EEESA_SA_EEELi512ENS_6half_tEfNS_4arch4Sm90ELb1ELb0ELb1ELb1ELb1ELb0ELb0ELb0ELb0ELb1ELb1ELb0EEENS1_21CollectiveEpilogueFwdINS6_IJSA_NS7_ILi512EEESA_EEES9_SC_SE_Li256ELb1ELb1ELb1ELb0EEENS1_36VarlenDynamicPersistentTileSchedulerILi64ELi64ELi256ELi128ELb1ELb1ELb1ELb1ELb1ELb1EEEEEEEEEvNT_6ParamsE --------------------------
	.section	.text._ZN7cutlass13device_kernelIN5flash11enable_sm90INS1_16FlashAttnFwdSm90INS1_25CollectiveMainloopFwdSm90ILi2EN4cute5tupleIJNS5_1CILi1EEES8_S8_EEENS6_IJNS7_ILi64EEESA_SA_EEELi512ENS_6half_tEfNS_4arch4Sm90ELb1ELb0ELb1ELb1ELb1ELb0ELb0ELb0ELb0ELb1ELb1ELb0EEENS1_21CollectiveEpilogueFwdINS6_IJSA_NS7_ILi512EEESA_EEES9_SC_SE_Li256ELb1ELb1ELb1ELb0EEENS1_36VarlenDynamicPersistentTileSchedulerILi64ELi64ELi256ELi128ELb1ELb1ELb1ELb1ELb1ELb1EEEEEEEEEvNT_6ParamsE,"ax",@progbits
	.align	128
.text._ZN7cutlass13device_kernelIN5flash11enable_sm90INS1_16FlashAttnFwdSm90INS1_25CollectiveMainloopFwdSm90ILi2EN4cute5tupleIJNS5_1CILi1EEES8_S8_EEENS6_IJNS7_ILi64EEESA_SA_EEELi512ENS_6half_tEfNS_4arch4Sm90ELb1ELb0ELb1ELb1ELb1ELb0ELb0ELb0ELb0ELb1ELb1ELb0EEENS1_21CollectiveEpilogueFwdINS6_IJSA_NS7_ILi512EEESA_EEES9_SC_SE_Li256ELb1ELb1ELb1ELb0EEENS1_36VarlenDynamicPersistentTileSchedulerILi64ELi64ELi256ELi128ELb1ELb1ELb1ELb1ELb1ELb1EEEEEEEEEvNT_6ParamsE:
        .type           _ZN7cutlass13device_kernelIN5flash11enable_sm90INS1_16FlashAttnFwdSm90INS1_25CollectiveMainloopFwdSm90ILi2EN4cute5tupleIJNS5_1CILi1EEES8_S8_EEENS6_IJNS7_ILi64EEESA_SA_EEELi512ENS_6half_tEfNS_4arch4Sm90ELb1ELb0ELb1ELb1ELb1ELb0ELb0ELb0ELb0ELb1ELb1ELb0EEENS1_21CollectiveEpilogueFwdINS6_IJSA_NS7_ILi512EEESA_EEES9_SC_SE_Li256ELb1ELb1ELb1ELb0EEENS1_36VarlenDynamicPersistentTileSchedulerILi64ELi64ELi256ELi128ELb1ELb1ELb1ELb1ELb1ELb1EEEEEEEEEvNT_6ParamsE,@function
        .size           _ZN7cutlass13device_kernelIN5flash11enable_sm90INS1_16FlashAttnFwdSm90INS1_25CollectiveMainloopFwdSm90ILi2EN4cute5tupleIJNS5_1CILi1EEES8_S8_EEENS6_IJNS7_ILi64EEESA_SA_EEELi512ENS_6half_tEfNS_4arch4Sm90ELb1ELb0ELb1ELb1ELb1ELb0ELb0ELb0ELb0ELb1ELb1ELb0EEENS1_21CollectiveEpilogueFwdINS6_IJSA_NS7_ILi512EEESA_EEES9_SC_SE_Li256ELb1ELb1ELb1ELb0EEENS1_36VarlenDynamicPersistentTileSchedulerILi64ELi64ELi256ELi128ELb1ELb1ELb1ELb1ELb1ELb1EEEEEEEEEvNT_6ParamsE,(.L_x_32 - _ZN7cutlass13device_kernelIN5flash11enable_sm90INS1_16FlashAttnFwdSm90INS1_25CollectiveMainloopFwdSm90ILi2EN4cute5tupleIJNS5_1CILi1EEES8_S8_EEENS6_IJNS7_ILi64EEESA_SA_EEELi512ENS_6half_tEfNS_4arch4Sm90ELb1ELb0ELb1ELb1ELb1ELb0ELb0ELb0ELb0ELb1ELb1ELb0EEENS1_21CollectiveEpilogueFwdINS6_IJSA_NS7_ILi512EEESA_EEES9_SC_SE_Li256ELb1ELb1ELb1ELb0EEENS1_36VarlenDynamicPersistentTileSchedulerILi64ELi64ELi256ELi128ELb1ELb1ELb1ELb1ELb1ELb1EEEEEEEEEvNT_6ParamsE)
        .other          _ZN7cutlass13device_kernelIN5flash11enable_sm90INS1_16FlashAttnFwdSm90INS1_25CollectiveMainloopFwdSm90ILi2EN4cute5tupleIJNS5_1CILi1EEES8_S8_EEENS6_IJNS7_ILi64EEESA_SA_EEELi512ENS_6half_tEfNS_4arch4Sm90ELb1ELb0ELb1ELb1ELb1ELb0ELb0ELb0ELb0ELb1ELb1ELb0EEENS1_21CollectiveEpilogueFwdINS6_IJSA_NS7_ILi512EEESA_EEES9_SC_SE_Li256ELb1ELb1ELb1ELb0EEENS1_36VarlenDynamicPersistentTileSchedulerILi64ELi64ELi256ELi128ELb1ELb1ELb1ELb1ELb1ELb1EEEEEEEEEvNT_6ParamsE,@"STO_CUDA_ENTRY STV_DEFAULT"
_ZN7cutlass13device_kernelIN5flash11enable_sm90INS1_16FlashAttnFwdSm90INS1_25CollectiveMainloopFwdSm90ILi2EN4cute5tupleIJNS5_1CILi1EEES8_S8_EEENS6_IJNS7_ILi64EEESA_SA_EEELi512ENS_6half_tEfNS_4arch4Sm90ELb1ELb0ELb1ELb1ELb1ELb0ELb0ELb0ELb0ELb1ELb1ELb0EEENS1_21CollectiveEpilogueFwdINS6_IJSA_NS7_ILi512EEESA_EEES9_SC_SE_Li256ELb1ELb1ELb1ELb0EEENS1_36VarlenDynamicPersistentTileSchedulerILi64ELi64ELi256ELi128ELb1ELb1ELb1ELb1ELb1ELb1EEEEEEEEEvNT_6ParamsE:
[----:B------:R-:W-:Y:S01]  /*0000*/  LDC R1, c[0x0][0x37c] ;  /* 0x0000df00ff017b82 */ /* 0x000fe20000000800 */
[----:B------:R-:W-:Y:S05]  /*0010*/  EXIT ;  /* 0x000000000000794d */ /* 0x000fea0003800000 */
.L_x_14:
        /* <DEDUP_REMOVED lines=14> */
.L_x_32:


//--------------------- .text._ZN7cutlass13device_kernelIN5flash11enable_sm90INS1_16FlashAttnFwdSm90INS1_25CollectiveMainloopFwdSm90ILi2EN4cute5tupleIJNS5_1CILi1EEES8_S8_EEENS6_IJNS7_ILi64EEESA_SA_EEELi512ENS_6half_tEfNS_4arch4Sm90ELb1ELb0ELb1ELb1ELb1ELb1ELb0ELb0ELb0ELb1ELb1ELb0EEENS1_21CollectiveEpilogueFwdINS6_IJSA_NS7_ILi512EEESA_EEES9_SC_SE_Li256ELb1ELb1ELb1ELb0EEENS1_36VarlenDynamicPersistentTileSchedulerILi64ELi64ELi256ELi128ELb1ELb1ELb1ELb1ELb1ELb1EEEEEEEEEvNT_6ParamsE --------------------------
	.section	.text._ZN7cutlass13device_kernelIN5flash11enable_sm90INS1_16FlashAttnFwdSm90INS1_25CollectiveMainloopFwdSm90ILi2EN4cute5tupleIJNS5_1CILi1EEES8_S8_EEENS6_IJNS7_ILi64EEESA_SA_EEELi512ENS_6half_tEfNS_4arch4Sm90ELb1ELb0ELb1ELb1ELb1ELb1ELb0ELb0ELb0ELb1ELb1ELb0EEENS1_21CollectiveEpilogueFwdINS6_IJSA_NS7_ILi512EEESA_EEES9_SC_SE_Li256ELb1ELb1ELb1ELb0EEENS1_36VarlenDynamicPersistentTileSchedulerILi64ELi64ELi256ELi128ELb1ELb1ELb1ELb1ELb1ELb1EEEEEEEEEvNT_6ParamsE,"ax",@progbits
	.align	128
.text._ZN7cutlass13device_kernelIN5flash11enable_sm90INS1_16FlashAttnFwdSm90INS1_25CollectiveMainloopFwdSm90ILi2EN4cute5tupleIJNS5_1CILi1EEES8_S8_EEENS6_IJNS7_ILi64EEESA_SA_EEELi512ENS_6half_tEfNS_4arch4Sm90ELb1ELb0ELb1ELb1ELb1ELb1ELb0ELb0ELb0ELb1ELb1ELb0EEENS1_21CollectiveEpilogueFwdINS6_IJSA_NS7_ILi512EEESA_EEES9_SC_SE_Li256ELb1ELb1ELb1ELb0EEENS1_36VarlenDynamicPersistentTileSchedulerILi64ELi64ELi256ELi128ELb1ELb1ELb1ELb1ELb1ELb1EEEEEEEEEvNT_6ParamsE:
        .type           _ZN7cutlass13device_kernelIN5flash11enable_sm90INS1_16FlashAttnFwdSm90INS1_25CollectiveMainloopFwdSm90ILi2EN4cute5tupleIJNS5_1CILi1EEES8_S8_EEENS6_IJNS7_ILi64EEESA_SA_EEELi512ENS_6half_tEfNS_4arch4Sm90ELb1ELb0ELb1ELb1ELb1ELb1ELb0ELb0ELb0ELb1ELb1ELb0EEENS1_21CollectiveEpilogueFwdINS6_IJSA_NS7_ILi512EEESA_EEES9_SC_SE_Li256ELb1ELb1ELb1ELb0EEENS1_36VarlenDynamicPersistentTileSchedulerILi64ELi64ELi256ELi128ELb1ELb1ELb1ELb1ELb1ELb1EEEEEEEEEvNT_6ParamsE,@function
        .size           _ZN7cutlass13device_kernelIN5flash11enable_sm90INS1_16FlashAttnFwdSm90INS1_25CollectiveMainloopFwdSm90ILi2EN4cute5tupleIJNS5_1CILi1EEES8_S8_EEENS6_IJNS7_ILi64EEESA_SA_EEELi512ENS_6half_tEfNS_4arch4Sm90ELb1ELb0ELb1ELb1ELb1ELb1ELb0ELb0ELb0ELb1ELb1ELb0EEENS1_21CollectiveEpilogueFwdINS6_IJSA_NS7_ILi512EEESA_EEES9_SC_SE_Li256ELb1ELb1ELb1ELb0EEENS1_36VarlenDynamicPersistentTileSchedulerILi64ELi64ELi256ELi128ELb1ELb1ELb1ELb1ELb1ELb1EEEEEEEEEvNT_6ParamsE,(.L_x_33 - _ZN7cutlass13device_kernelIN5flash11enable_sm90INS1_16FlashAttnFwdSm90INS1_25CollectiveMainloopFwdSm90ILi2EN4cute5tupleIJNS5_1CILi1EEES8_S8_EEENS6_IJNS7_ILi64EEESA_SA_EEELi512ENS_6half_tEfNS_4arch4Sm90ELb1ELb0ELb1ELb1ELb1ELb1ELb0ELb0ELb0ELb1ELb1ELb0EEENS1_21CollectiveEpilogueFwdINS6_IJSA_NS7_ILi512EEESA_EEES9_SC_SE_Li256ELb1ELb1ELb1ELb0EEENS1_36VarlenDynamicPersistentTileSchedulerILi64ELi64ELi256ELi128ELb1ELb1ELb1ELb1ELb1ELb1EEEEEEEEEvNT_6ParamsE)
        .other          _ZN7cutlass13device_kernelIN5flash11enable_sm90INS1_16FlashAttnFwdSm90INS1_25CollectiveMainloopFwdSm90ILi2EN4cute5tupleIJNS5_1CILi1EEES8_S8_EEENS6_IJNS7_ILi64EEESA_SA_EEELi512ENS_6half_tEfNS_4arch4Sm90ELb1ELb0ELb1ELb1ELb1ELb1ELb0ELb0ELb0ELb1ELb1ELb0EEENS1_21CollectiveEpilogueFwdINS6_IJSA_NS7_ILi512EEESA_EEES9_SC_SE_Li256ELb1ELb1ELb1ELb0EEENS1_36VarlenDynamicPersistentTileSchedulerILi64ELi64ELi256ELi128ELb1ELb1ELb1ELb1ELb1ELb1EEEEEEEEEvNT_6ParamsE,@"STO_CUDA_ENTRY STV_DEFAULT"
_ZN7cutlass13device_kernelIN5flash11enable_sm90INS1_16FlashAttnFwdSm90INS1_25CollectiveMainloopFwdSm90ILi2EN4cute5tupleIJNS5_1CILi1EEES8_S8_EEENS6_IJNS7_ILi64EEESA_SA_EEELi512ENS_6half_tEfNS_4arch4Sm90ELb1ELb0ELb1ELb1ELb1ELb1ELb0ELb0ELb0ELb1ELb1ELb0EEENS1_21CollectiveEpilogueFwdINS6_IJSA_NS7_ILi512EEESA_EEES9_SC_SE_Li256ELb1ELb1ELb1ELb0EEENS1_36VarlenDynamicPersistentTileSchedulerILi64ELi64ELi256ELi128ELb1ELb1ELb1ELb1ELb1ELb1EEEEEEEEEvNT_6ParamsE:
[----:B------:R-:W-:Y:S01]  /*0000*/  LDC R1, c[0x0][0x37c] ;  /* 0x0000df00ff017b82 */ /* 0x000fe20000000800 */
[----:B------:R-:W-:Y:S05]  /*0010*/  EXIT ;  /* 0x000000000000794d */ /* 0x000fea0003800000 */
.L_x_15:
        /* <DEDUP_REMOVED lines=14> */
.L_x_33:


//--------------------- .text._ZN7cutlass13device_kernelIN5flash11enable_sm90INS1_16FlashAttnFwdSm90INS1_25CollectiveMainloopFwdSm90ILi2EN4cute5tupleIJNS5_1CILi1EEES8_S8_EEENS6_IJNS7_ILi64EEESA_SA_EEELi512ENS_6half_tEfNS_4arch4Sm90ELb1ELb0ELb1ELb1ELb1ELb0ELb1ELb0ELb0ELb1ELb1ELb0EEENS1_21CollectiveEpilogueFwdINS6_IJSA_NS7_ILi512EEESA_EEES9_SC_SE_Li256ELb1ELb1ELb1ELb0EEENS1_36VarlenDynamicPersistentTileSchedulerILi64ELi64ELi256ELi128ELb1ELb1ELb1ELb1ELb1ELb1EEEEEEEEEvNT_6ParamsE --------------------------
	.section	.text._ZN7cutlass13device_kernelIN5flash11enable_sm90INS1_16FlashAttnFwdSm90INS1_25CollectiveMainloopFwdSm90ILi2EN4cute5tupleIJNS5_1CILi1EEES8_S8_EEENS6_IJNS7_ILi64EEESA_SA_EEELi512ENS_6half_tEfNS_4arch4Sm90ELb1ELb0ELb1ELb1ELb1ELb0ELb1ELb0ELb0ELb1ELb1ELb0EEENS1_21CollectiveEpilogueFwdINS6_IJSA_NS7_ILi512EEESA_EEES9_SC_SE_Li256ELb1ELb1ELb1ELb0EEENS1_36VarlenDynamicPersistentTileSchedulerILi64ELi64ELi256ELi128ELb1ELb1ELb1ELb1ELb1ELb1EEEEEEEEEvNT_6ParamsE,"ax",@progbits
	.align	128
.text._ZN7cutlass13device_kernelIN5flash11enable_sm90INS1_16FlashAttnFwdSm90INS1_25CollectiveMainloopFwdSm90ILi2EN4cute5tupleIJNS5_1CILi1EEES8_S8_EEENS6_IJNS7_ILi64EEESA_SA_EEELi512ENS_6half_tEfNS_4arch4Sm90ELb1ELb0ELb1ELb1ELb1ELb0ELb1ELb0ELb0ELb1ELb1ELb0EEENS1_21CollectiveEpilogueFwdINS6_IJSA_NS7_ILi512EEESA_EEES9_SC_SE_Li256ELb1ELb1ELb1ELb0EEENS1_36VarlenDynamicPersistentTileSchedulerILi64ELi64ELi256ELi128ELb1ELb1ELb1ELb1ELb1ELb1EEEEEEEEEvNT_6ParamsE:
        .type           _ZN7cutlass13device_kernelIN5flash11enable_sm90INS1_16FlashAttnFwdSm90INS1_25CollectiveMainloopFwdSm90ILi2EN4cute5tupleIJNS5_1CILi1EEES8_S8_EEENS6_IJNS7_ILi64EEESA_SA_EEELi512ENS_6half_tEfNS_4arch4Sm90ELb1ELb0ELb1ELb1ELb1ELb0ELb1ELb0ELb0ELb1ELb1ELb0EEENS1_21CollectiveEpilogueFwdINS6_IJSA_NS7_ILi512EEESA_EEES9_SC_SE_Li256ELb1ELb1ELb1ELb0EEENS1_36VarlenDynamicPersistentTileSchedulerILi64ELi64ELi256ELi128ELb1ELb1ELb1ELb1ELb1ELb1EEEEEEEEEvNT_6ParamsE,@function
        .size           _ZN7cutlass13device_kernelIN5flash11enable_sm90INS1_16FlashAttnFwdSm90INS1_25CollectiveMainloopFwdSm90ILi2EN4cute5tupleIJNS5_1CILi1EEES8_S8_EEENS6_IJNS7_ILi64EEESA_SA_EEELi512ENS_6half_tEfNS_4arch4Sm90ELb1ELb0ELb1ELb1ELb1ELb0ELb1ELb0ELb0ELb1ELb1ELb0EEENS1_21CollectiveEpilogueFwdINS6_IJSA_NS7_ILi512EEESA_EEES9_SC_SE_Li256ELb1ELb1ELb1ELb0EEENS1_36VarlenDynamicPersistentTileSchedulerILi64ELi64ELi256ELi128ELb1ELb1ELb1ELb1ELb1ELb1EEEEEEEEEvNT_6ParamsE,(.L_x_34 - _ZN7cutlass13device_kernelIN5flash11enable_sm90INS1_16FlashAttnFwdSm90INS1_25CollectiveMainloopFwdSm90ILi2EN4cute5tupleIJNS5_1CILi1EEES8_S8_EEENS6_IJNS7_ILi64EEESA_SA_EEELi512ENS_6half_tEfNS_4arch4Sm90ELb1ELb0ELb1ELb1ELb1ELb0ELb1ELb0ELb0ELb1ELb1ELb0EEENS1_21CollectiveEpilogueFwdINS6_IJSA_NS7_ILi512EEESA_EEES9_SC_SE_Li256ELb1ELb1ELb1ELb0EEENS1_36VarlenDynamicPersistentTileSchedulerILi64ELi64ELi256ELi128ELb1ELb1ELb1ELb1ELb1ELb1EEEEEEEEEvNT_6ParamsE)
        .other          _ZN7cutlass13device_kernelIN5flash11enable_sm90INS1_16FlashAttnFwdSm90INS1_25CollectiveMainloopFwdSm90ILi2EN4cute5tupleIJNS5_1CILi1EEES8_S8_EEENS6_IJNS7_ILi64EEESA_SA_EEELi512ENS_6half_tEfNS_4arch4Sm90ELb1ELb0ELb1ELb1ELb1ELb0ELb1ELb0ELb0ELb1ELb1ELb0EEENS1_21CollectiveEpilogueFwdINS6_IJSA_NS7_ILi512EEESA_EEES9_SC_SE_Li256ELb1ELb1ELb1ELb0EEENS1_36VarlenDynamicPersistentTileSchedulerILi64ELi64ELi256ELi128ELb1ELb1ELb1ELb1ELb1ELb1EEEEEEEEEvNT_6ParamsE,@"STO_CUDA_ENTRY STV_DEFAULT"
_ZN7cutlass13device_kernelIN5flash11enable_sm90INS1_16FlashAttnFwdSm90INS1_25CollectiveMainloopFwdSm90ILi2EN4cute5tupleIJNS5_1CILi1EEES8_S8_EEENS6_IJNS7_ILi64EEESA_SA_EEELi512ENS_6half_tEfNS_4arch4Sm90ELb1ELb0ELb1ELb1ELb1ELb0ELb1ELb0ELb0ELb1ELb1ELb0EEENS1_21CollectiveEpilogueFwdINS6_IJSA_NS7_ILi512EEESA_EEES9_SC_SE_Li256ELb1ELb1ELb1ELb0EEENS1_36VarlenDynamicPersistentTileSchedulerILi64ELi64ELi256ELi128ELb1ELb1ELb1ELb1ELb1ELb1EEEEEEEEEvNT_6ParamsE:
[----:B------:R-:W-:Y:S01]  /*0000*/  LDC R1, c[0x0][0x37c] ;  /* 0x0000df00ff017b82 */ /* 0x000fe20000000800 */
[----:B------:R-:W-:Y:S05]  /*0010*/  EXIT ;  /* 0x000000000000794d */ /* 0x000fea0003800000 */
.L_x_16:
        /* <DEDUP_REMOVED lines=14> */
.L_x_34:


//--------------------- .text._ZN7cutlass13device_kernelIN5flash11enable_sm90INS1_16FlashAttnFwdSm90INS1_25CollectiveMainloopFwdSm90ILi2EN4cute5tupleIJNS5_1CILi1EEES8_S8_EEENS6_IJNS7_ILi64EEESA_SA_EEELi512ENS_6half_tEfNS_4arch4Sm90ELb1ELb0ELb1ELb1ELb1ELb1ELb1ELb0ELb0ELb1ELb1ELb0EEENS1_21CollectiveEpilogueFwdINS6_IJSA_NS7_ILi512EEESA_EEES9_SC_SE_Li256ELb1ELb1ELb1ELb0EEENS1_36VarlenDynamicPersistentTileSchedulerILi64ELi64ELi256ELi128ELb1ELb1ELb1ELb1ELb1ELb1EEEEEEEEEvNT_6ParamsE --------------------------
	.section	.text._ZN7cutlass13device_kernelIN5flash11enable_sm90INS1_16FlashAttnFwdSm90INS1_25CollectiveMainloopFwdSm90ILi2EN4cute5tupleIJNS5_1CILi1EEES8_S8_EEENS6_IJNS7_ILi64EEESA_SA_EEELi512ENS_6half_tEfNS_4arch4Sm90ELb1ELb0ELb1ELb1ELb1ELb1ELb1ELb0ELb0ELb1ELb1ELb0EEENS1_21CollectiveEpilogueFwdINS6_IJSA_NS7_ILi512EEESA_EEES9_SC_SE_Li256ELb1ELb1ELb1ELb0EEENS1_36VarlenDynamicPersistentTileSchedulerILi64ELi64ELi256ELi128ELb1ELb1ELb1ELb1ELb1ELb1EEEEEEEEEvNT_6ParamsE,"ax",@progbits
	.align	128
.text._ZN7cutlass13device_kernelIN5flash11enable_sm90INS1_16FlashAttnFwdSm90INS1_25CollectiveMainloopFwdSm90ILi2EN4cute5tupleIJNS5_1CILi1EEES8_S8_EEENS6_IJNS7_ILi64EEESA_SA_EEELi512ENS_6half_tEfNS_4arch4Sm90ELb1ELb0ELb1ELb1ELb1ELb1ELb1ELb0ELb0ELb1ELb1ELb0EEENS1_21CollectiveEpilogueFwdINS6_IJSA_NS7_ILi512EEESA_EEES9_SC_SE_Li256ELb1ELb1ELb1ELb0EEENS1_36VarlenDynamicPersistentTileSchedulerILi64ELi64ELi256ELi128ELb1ELb1ELb1ELb1ELb1ELb1EEEEEEEEEvNT_6ParamsE:
        .type           _ZN7cutlass13device_kernelIN5flash11enable_sm90INS1_16FlashAttnFwdSm90INS1_25CollectiveMainloopFwdSm90ILi2EN4cute5tupleIJNS5_1CILi1EEES8_S8_EEENS6_IJNS7_ILi64EEESA_SA_EEELi512ENS_6half_tEfNS_4arch4Sm90ELb1ELb0ELb1ELb1ELb1ELb1ELb1ELb0ELb0ELb1ELb1ELb0EEENS1_21CollectiveEpilogueFwdINS6_IJSA_NS7_ILi512EEESA_EEES9_SC_SE_Li256ELb1ELb1ELb1ELb0EEENS1_36VarlenDynamicPersistentTileSchedulerILi64ELi64ELi256ELi128ELb1ELb1ELb1ELb1ELb1ELb1EEEEEEEEEvNT_6ParamsE,@function
        .size           _ZN7cutlass13device_kernelIN5flash11enable_sm90INS1_16FlashAttnFwdSm90INS1_25CollectiveMainloopFwdSm90ILi2EN4cute5tupleIJNS5_1CILi1EEES8_S8_EEENS6_IJNS7_ILi64EEESA_SA_EEELi512ENS_6half_tEfNS_4arch4Sm90ELb1ELb0ELb1ELb1ELb1ELb1ELb1ELb0ELb0ELb1ELb1ELb0EEENS1_21CollectiveEpilogueFwdINS6_IJSA_NS7_ILi512EEESA_EEES9_SC_SE_Li256ELb1ELb1ELb1ELb0EEENS1_36VarlenDynamicPersistentTileSchedulerILi64ELi64ELi256ELi128ELb1ELb1ELb1ELb1ELb1ELb1EEEEEEEEEvNT_6ParamsE,(.L_x_35 - _ZN7cutlass13device_kernelIN5flash11enable_sm90INS1_16FlashAttnFwdSm90INS1_25CollectiveMainloopFwdSm90ILi2EN4cute5tupleIJNS5_1CILi1EEES8_S8_EEENS6_IJNS7_ILi64EEESA_SA_EEELi512ENS_6half_tEfNS_4arch4Sm90ELb1ELb0ELb1ELb1ELb1ELb1ELb1ELb0ELb0ELb1ELb1ELb0EEENS1_21CollectiveEpilogueFwdINS6_IJSA_NS7_ILi512EEESA_EEES9_SC_SE_Li256ELb1ELb1ELb1ELb0EEENS1_36VarlenDynamicPersistentTileSchedulerILi64ELi64ELi256ELi128ELb1ELb1ELb1ELb1ELb1ELb1EEEEEEEEEvNT_6ParamsE)
        .other          _ZN7cutlass13device_kernelIN5flash11enable_sm90INS1_16FlashAttnFwdSm90INS1_25CollectiveMainloopFwdSm90ILi2EN4cute5tupleIJNS5_1CILi1EEES8_S8_EEENS6_IJNS7_ILi64EEESA_SA_EEELi512ENS_6half_tEfNS_4arch4Sm90ELb1ELb0ELb1ELb1ELb1ELb1ELb1ELb0ELb0ELb1ELb1ELb0EEENS1_21CollectiveEpilogueFwdINS6_IJSA_NS7_ILi512EEESA_EEES9_SC_SE_Li256ELb1ELb1ELb1ELb0EEENS1_36VarlenDynamicPersistentTileSchedulerILi64ELi64ELi256ELi128ELb1ELb1ELb1ELb1ELb1ELb1EEEEEEEEEvNT_6ParamsE,@"STO_CUDA_ENTRY STV_DEFAULT"
_ZN7cutlass13device_kernelIN5flash11enable_sm90INS1_16FlashAttnFwdSm90INS1_25CollectiveMainloopFwdSm90ILi2EN4cute5tupleIJNS5_1CILi1EEES8_S8_EEENS6_IJNS7_ILi64EEESA_SA_EEELi512ENS_6half_tEfNS_4arch4Sm90ELb1ELb0ELb1ELb1ELb1ELb1ELb1ELb0ELb0ELb1ELb1ELb0EEENS1_21CollectiveEpilogueFwdINS6_IJSA_NS7_ILi512EEESA_EEES9_SC_SE_Li256ELb1ELb1ELb1ELb0EEENS1_36VarlenDynamicPersistentTileSchedulerILi64ELi64ELi256ELi128ELb1ELb1ELb1ELb1ELb1ELb1EEEEEEEEEvNT_6ParamsE:
[----:B------:R-:W-:Y:S01]  /*0000*/  LDC R1, c[0x0][0x37c] ;  /* 0x0000df00ff017b82 */ /* 0x000fe20000000800 */
[----:B------:R-:W-:Y:S05]  /*0010*/  EXIT ;  /* 0x000000000000794d */ /* 0x000fea0003800000 */
.L_x_17:
        /* <DEDUP_REMOVED lines=14> */
.L_x_35:


//--------------------- .nv.shared.reserved.0     --------------------------
	.section	.nv.shared.reserved.0,"aw",@nobits
	.weak		__nv_reservedSMEM_offset_0_alias
	.size		__nv_reservedSMEM_offset_0_alias, 0, 64
	.other		__nv_reservedSMEM_offset_0_alias,@"STO_CUDA_RESERVED_SHARED STV_DEFAULT"
__nv_reservedSMEM_offset_0_alias:
	.zero		0
	.zero		64


//--------------------- .nv.global                --------------------------
	.section	.nv.global,"aw",@nobits
.nv.global:
	.type		_ZN89_INTERNAL_283f6ab4_53_flash_fwd_hdim64_512_fp16_paged_split_softcap_sm90_cu_49158569_34854cute1_E,@object
	.size		_ZN89_INTERNAL_283f6ab4_53_flash_fwd_hdim64_512_fp16_paged_split_softcap_sm90_cu_49158569_34854cute1_E,(_ZN89_INTERNAL_283f6ab4_53_flash_fwd_hdim64_512_fp16_paged_split_softcap_sm90_cu_49158569_34854cuda3std3__45__cpo6cbeginE - _ZN89_INTERNAL_283f6ab4_53_flash_fwd_hdim64_512_fp16_paged_split_softcap_sm90_cu_49158569_34854cute1_E)
_ZN89_INTERNAL_283f6ab4_53_flash_fwd_hdim64_512_fp16_paged_split_softcap_sm90_cu_49158569_34854cute1_E:
	.zero		1
	.type		_ZN89_INTERNAL_283f6ab4_53_flash_fwd_hdim64_512_fp16_paged_split_softcap_sm90_cu_49158569_34854cuda3std3__45__cpo6cbeginE,@object
	.size		_ZN89_INTERNAL_283f6ab4_53_flash_fwd_hdim64_512_fp16_paged_split_softcap_sm90_cu_49158569_34854cuda3std3__45__cpo6cbeginE,(_ZN89_INTERNAL_283f6ab4_53_flash_fwd_hdim64_512_fp16_paged_split_softcap_sm90_cu_49158569_34854cuda3std3__48in_placeE - _ZN89_INTERNAL_283f6ab4_53_flash_fwd_hdim64_512_fp16_paged_split_softcap_sm90_cu_49158569_34854cuda3std3__45__cpo6cbeginE)
_ZN89_INTERNAL_283f6ab4_53_flash_fwd_hdim64_512_fp16_paged_split_softcap_sm90_cu_49158569_34854cuda3std3__45__cpo6cbeginE:
	.zero		1
	.type		_ZN89_INTERNAL_283f6ab4_53_flash_fwd_hdim64_512_fp16_paged_split_softcap_sm90_cu_49158569_34854cuda3std3__48in_placeE,@object
	.size		_ZN89_INTERNAL_283f6ab4_53_flash_fwd_hdim64_512_fp16_paged_split_softcap_sm90_cu_49158569_34854cuda3std3__48in_placeE,(_ZN89_INTERNAL_283f6ab4_53_flash_fwd_hdim64_512_fp16_paged_split_softcap_sm90_cu_49158569_34854cuda3std6ranges3__45__cpo9iter_moveE - _ZN89_INTERNAL_283f6ab4_53_flash_fwd_hdim64_512_fp16_paged_split_softcap_sm90_cu_49158569_34854cuda3std3__48in_placeE)
_ZN89_INTERNAL_283f6ab4_53_flash_fwd_hdim64_512_fp16_paged_split_softcap_sm90_cu_49158569_34854cuda3std3__48in_placeE:
	.zero		1
	.type		_ZN89_INTERNAL_283f6ab4_53_flash_fwd_hdim64_512_fp16_paged_split_softcap_sm90_cu_49158569_34854cuda3std6ranges3__45__cpo9iter_moveE,@object
	.size		_ZN89_INTERNAL_283f6ab4_53_flash_fwd_hdim64_512_fp16_paged_split_softcap_sm90_cu_49158569_34854cuda3std6ranges3__45__cpo9iter_moveE,(_ZN89_INTERNAL_283f6ab4_53_flash_fwd_hdim64_512_fp16_paged_split_softcap_sm90_cu_49158569_34854cuda3std3__45__cpo5beginE - _ZN89_INTERNAL_283f6ab4_53_flash_fwd_hdim64_512_fp16_paged_split_softcap_sm90_cu_49158569_34854cuda3std6ranges3__45__cpo9iter_moveE)
_ZN89_INTERNAL_283f6ab4_53_flash_fwd_hdim64_512_fp16_paged_split_softcap_sm90_cu_49158569_34854cuda3std6ranges3__45__cpo9iter_moveE:
	.zero		1
	.type		_ZN89_INTERNAL_283f6ab4_53_flash_fwd_hdim64_512_fp16_paged_split_softcap_sm90_cu_49158569_34854cuda3std3__45__cpo5beginE,@object
	.size		_ZN89_INTERNAL_283f6ab4_53_flash_fwd_hdim64_512_fp16_paged_split_softcap_sm90_cu_49158569_34854cuda3std3__45__cpo5beginE,(_ZN89_INTERNAL_283f6ab4_53_flash_fwd_hdim64_512_fp16_paged_split_softcap_sm90_cu_49158569_34854cuda3std3__491_GLOBAL__N__283f6ab4_53_flash_fwd_hdim64_512_fp16_paged_split_softcap_sm90_cu_49158569_34856ignoreE - _ZN89_INTERNAL_283f6ab4_53_flash_fwd_hdim64_512_fp16_paged_split_softcap_sm90_cu_49158569_34854cuda3std3__45__cpo5beginE)
_ZN89_INTERNAL_283f6ab4_53_flash_fwd_hdim64_512_fp16_paged_split_softcap_sm90_cu_49158569_34854cuda3std3__45__cpo5beginE:
	.zero		1
	.type		_ZN89_INTERNAL_283f6ab4_53_flash_fwd_hdim64_512_fp16_paged_split_softcap_sm90_cu_49158569_34854cuda3std3__491_GLOBAL__N__283f6ab4_53_flash_fwd_hdim64_512_fp16_paged_split_softcap_sm90_cu_49158569_34856ignoreE,@object
	.size		_ZN89_INTERNAL_283f6ab4_53_flash_fwd_hdim64_512_fp16_paged_split_softcap_sm90_cu_49158569_34854cuda3std3__491_GLOBAL__N__283f6ab4_53_flash_fwd_hdim64_512_fp16_paged_split_softcap_sm90_cu_49158569_34856ignoreE,(_ZN89_INTERNAL_283f6ab4_53_flash_fwd_hdim64_512_fp16_paged_split_softcap_sm90_cu_49158569_34854cute7productE - _ZN89_INTERNAL_283f6ab4_53_flash_fwd_hdim64_512_fp16_paged_split_softcap_sm90_cu_49158569_34854cuda3std3__491_GLOBAL__N__283f6ab4_53_flash_fwd_hdim64_512_fp16_paged_split_softcap_sm90_cu_49158569_34856ignoreE)
_ZN89_INTERNAL_283f6ab4_53_flash_fwd_hdim64_512_fp16_paged_split_softcap_sm90_cu_49158569_34854cuda3std3__491_GLOBAL__N__283f6ab4_53_flash_fwd_hdim64_512_fp16_paged_split_softcap_sm90_cu_49158569_34856ignoreE:
	.zero		1
	.type		_ZN89_INTERNAL_283f6ab4_53_flash_fwd_hdim64_512_fp16_paged_split_softcap_sm90_cu_49158569_34854cute7productE,@object
	.size		_ZN89_INTERNAL_283f6ab4_53_flash_fwd_hdim64_512_fp16_paged_split_softcap_sm90_cu_49158569_34854cute7productE,(_ZN89_INTERNAL_283f6ab4_53_flash_fwd_hdim64_512_fp16_paged_split_softcap_sm90_cu_49158569_34854cuda3std3__45__cpo3endE - _ZN89_INTERNAL_283f6ab4_53_flash_fwd_hdim64_512_fp16_paged_split_softcap_sm90_cu_49158569_34854cute7productE)
_ZN89_INTERNAL_283f6ab4_53_flash_fwd_hdim64_512_fp16_paged_split_softcap_sm90_cu_49158569_34854cute7productE:
	.zero		1
	.type		_ZN89_INTERNAL_283f6ab4_53_flash_fwd_hdim64_512_fp16_paged_split_softcap_sm90_cu_49158569_34854cuda3std3__45__cpo3endE,@object
	.size		_ZN89_INTERNAL_283f6ab4_53_flash_fwd_hdim64_512_fp16_paged_split_softcap_sm90_cu_49158569_34854cuda3std3__45__cpo3endE,(_ZN89_INTERNAL_283f6ab4_53_flash_fwd_hdim64_512_fp16_paged_split_softcap_sm90_cu_49158569_34854cuda3std3__419piecewise_constructE - _ZN89_INTERNAL_283f6ab4_53_flash_fwd_hdim64_512_fp16_paged_split_softcap_sm90_cu_49158569_34854cuda3std3__45__cpo3endE)
_ZN89_INTERNAL_283f6ab4_53_flash_fwd_hdim64_512_fp16_paged_split_softcap_sm90_cu_49158569_34854cuda3std3__45__cpo3endE:
	.zero		1
	.type		_ZN89_INTERNAL_283f6ab4_53_flash_fwd_hdim64_512_fp16_paged_split_softcap_sm90_cu_49158569_34854cuda3std3__419piecewise_constructE,@object
	.size		_ZN89_INTERNAL_283f6ab4_53_flash_fwd_hdim64_512_fp16_paged_split_softcap_sm90_cu_49158569_34854cuda3std3__419piecewise_constructE,(_ZN89_INTERNAL_283f6ab4_53_flash_fwd_hdim64_512_fp16_paged_split_softcap_sm90_cu_49158569_34854cuda3std3__45__cpo4cendE - _ZN89_INTERNAL_283f6ab4_53_flash_fwd_hdim64_512_fp16_paged_split_softcap_sm90_cu_49158569_34854cuda3std3__419piecewise_constructE)
_ZN89_INTERNAL_283f6ab4_53_flash_fwd_hdim64_512_fp16_paged_split_softcap_sm90_cu_49158569_34854cuda3std3__419piecewise_constructE:
	.zero		1
	.type		_ZN89_INTERNAL_283f6ab4_53_flash_fwd_hdim64_512_fp16_paged_split_softcap_sm90_cu_49158569_34854cuda3std3__45__cpo4cendE,@object
	.size		_ZN89_INTERNAL_283f6ab4_53_flash_fwd_hdim64_512_fp16_paged_split_softcap_sm90_cu_49158569_34854cuda3std3__45__cpo4cendE,(_ZN89_INTERNAL_283f6ab4_53_flash_fwd_hdim64_512_fp16_paged_split_softcap_sm90_cu_49158569_34854cuda3std6ranges3__45__cpo4swapE - _ZN89_INTERNAL_283f6ab4_53_flash_fwd_hdim64_512_fp16_paged_split_softcap_sm90_cu_49158569_34854cuda3std3__45__cpo4cendE)
_ZN89_INTERNAL_283f6ab4_53_flash_fwd_hdim64_512_fp16_paged_split_softcap_sm90_cu_49158569_34854cuda3std3__45__cpo4cendE:
	.zero		1
	.type		_ZN89_INTERNAL_283f6ab4_53_flash_fwd_hdim64_512_fp16_paged_split_softcap_sm90_cu_49158569_34854cuda3std6ranges3__45__cpo4swapE,@object
	.size		_ZN89_INTERNAL_283f6ab4_53_flash_fwd_hdim64_512_fp16_paged_split_softcap_sm90_cu_49158569_34854cuda3std6ranges3__45__cpo4swapE,(.L_7 - _ZN89_INTERNAL_283f6ab4_53_flash_fwd_hdim64_512_fp16_paged_split_softcap_sm90_cu_49158569_34854cuda3std6ranges3__45__cpo4swapE)
_ZN89_INTERNAL_283f6ab4_53_flash_fwd_hdim64_512_fp16_paged_split_softcap_sm90_cu_49158569_34854cuda3std6ranges3__45__cpo4swapE:
	.zero		1
.L_7:


//--------------------- .nv.constant0._ZN7cutlass13device_kernelIN5flash11enable_sm90INS1_16FlashAttnFwdSm90INS1_25CollectiveMainloopFwdSm90ILi2EN4cute5tupleIJNS5_1CILi1EEES8_S8_EEENS6_IJNS7_ILi64EEESA_SA_EEELi512ENS_6half_tEfNS_4arch4Sm90ELb0ELb0ELb1ELb0ELb1ELb0ELb0ELb0ELb0ELb1ELb1ELb0EEENS1_21CollectiveEpilogueFwdINS6_IJSA_NS7_ILi512EEESA_EEES9_SC_SE_Li256ELb0ELb1ELb1ELb0EEENS1_19SingleTileSchedulerILb0ELb1ELb1ELi64EEEEEEEEEvNT_6ParamsE --------------------------
	.section	.nv.constant0._ZN7cutlass13device_kernelIN5flash11enable_sm90INS1_16FlashAttnFwdSm90INS1_25CollectiveMainloopFwdSm90ILi2EN4cute5tupleIJNS5_1CILi1EEES8_S8_EEENS6_IJNS7_ILi64EEESA_SA_EEELi512ENS_6half_tEfNS_4arch4Sm90ELb0ELb0ELb1ELb0ELb1ELb0ELb0ELb0ELb0ELb1ELb1ELb0EEENS1_21CollectiveEpilogueFwdINS6_IJSA_NS7_ILi512EEESA_EEES9_SC_SE_Li256ELb0ELb1ELb1ELb0EEENS1_19SingleTileSchedulerILb0ELb1ELb1ELi64EEEEEEEEEvNT_6ParamsE,"a",@progbits
	.sectionflags	@""
	.align	4
.nv.constant0._ZN7cutlass13device_kernelIN5flash11enable_sm90INS1_16FlashAttnFwdSm90INS1_25CollectiveMainloopFwdSm90ILi2EN4cute5tupleIJNS5_1CILi1EEES8_S8_EEENS6_IJNS7_ILi64EEESA_SA_EEELi512ENS_6half_tEfNS_4arch4Sm90ELb0ELb0ELb1ELb0ELb1ELb0ELb0ELb0ELb0ELb1ELb1ELb0EEENS1_21CollectiveEpilogueFwdINS6_IJSA_NS7_ILi512EEESA_EEES9_SC_SE_Li256ELb0ELb1ELb1ELb0EEENS1_19SingleTileSchedulerILb0ELb1ELb1ELi64EEEEEEEEEvNT_6ParamsE:
	.zero		3456


//--------------------- .nv.constant0._ZN7cutlass13device_kernelIN5flash11enable_sm90INS1_16FlashAttnFwdSm90INS1_25CollectiveMainloopFwdSm90ILi2EN4cute5tupleIJNS5_1CILi1EEES8_S8_EEENS6_IJNS7_ILi64EEESA_SA_EEELi512ENS_6half_tEfNS_4arch4Sm90ELb0ELb0ELb1ELb0ELb1ELb0ELb1ELb0ELb0ELb1ELb1ELb0EEENS1_21CollectiveEpilogueFwdINS6_IJSA_NS7_ILi512EEESA_EEES9_SC_SE_Li256ELb0ELb1ELb1ELb0EEENS1_19SingleTileSchedulerILb0ELb1ELb1ELi64EEEEEEEEEvNT_6ParamsE --------------------------
	.section	.nv.constant0._ZN7cutlass13device_kernelIN5flash11enable_sm90INS1_16FlashAttnFwdSm90INS1_25CollectiveMainloopFwdSm90ILi2EN4cute5tupleIJNS5_1CILi1EEES8_S8_EEENS6_IJNS7_ILi64EEESA_SA_EEELi512ENS_6half_tEfNS_4arch4Sm90ELb0ELb0ELb1ELb0ELb1ELb0ELb1ELb0ELb0ELb1ELb1ELb0EEENS1_21CollectiveEpilogueFwdINS6_IJSA_NS7_ILi512EEESA_EEES9_SC_SE_Li256ELb0ELb1ELb1ELb0EEENS1_19SingleTileSchedulerILb0ELb1ELb1ELi64EEEEEEEEEvNT_6ParamsE,"a",@progbits
	.sectionflags	@""
	.align	4
.nv.constant0._ZN7cutlass13device_kernelIN5flash11enable_sm90INS1_16FlashAttnFwdSm90INS1_25CollectiveMainloopFwdSm90ILi2EN4cute5tupleIJNS5_1CILi1EEES8_S8_EEENS6_IJNS7_ILi64EEESA_SA_EEELi512ENS_6half_tEfNS_4arch4Sm90ELb0ELb0ELb1ELb0ELb1ELb0ELb1ELb0ELb0ELb1ELb1ELb0EEENS1_21CollectiveEpilogueFwdINS6_IJSA_NS7_ILi512EEESA_EEES9_SC_SE_Li256ELb0ELb1ELb1ELb0EEENS1_19SingleTileSchedulerILb0ELb1ELb1ELi64EEEEEEEEEvNT_6ParamsE:
	.zero		3712


//--------------------- .nv.constant0._ZN7cutlass13device_kernelIN5flash11enable_sm90INS1_16FlashAttnFwdSm90INS1_25CollectiveMainloopFwdSm90ILi2EN4cute5tupleIJNS5_1CILi1EEES8_S8_EEENS6_IJNS7_ILi64EEESA_SA_EEELi512ENS_6half_tEfNS_4arch4Sm90ELb0ELb0ELb1ELb1ELb1ELb0ELb0ELb0ELb0ELb1ELb1ELb0EEENS1_21CollectiveEpilogueFwdINS6_IJSA_NS7_ILi512EEESA_EEES9_SC_SE_Li256ELb1ELb1ELb1ELb0EEENS1_36VarlenDynamicPersistentTileSchedulerILi64ELi64ELi256ELi128ELb1ELb1ELb1ELb0ELb1ELb1EEEEEEEEEvNT_6ParamsE --------------------------
	.section	.nv.constant0._ZN7cutlass13device_kernelIN5flash11enable_sm90INS1_16FlashAttnFwdSm90INS1_25CollectiveMainloopFwdSm90ILi2EN4cute5tupleIJNS5_1CILi1EEES8_S8_EEENS6_IJNS7_ILi64EEESA_SA_EEELi512ENS_6half_tEfNS_4arch4Sm90ELb0ELb0ELb1ELb1ELb1ELb0ELb0ELb0ELb0ELb1ELb1ELb0EEENS1_21CollectiveEpilogueFwdINS6_IJSA_NS7_ILi512EEESA_EEES9_SC_SE_Li256ELb1ELb1ELb1ELb0EEENS1_36VarlenDynamicPersistentTileSchedulerILi64ELi64ELi256ELi128ELb1ELb1ELb1ELb0ELb1ELb1EEEEEEEEEvNT_6ParamsE,"a",@progbits
	.sectionflags	@""
	.align	4
.nv.constant0._ZN7cutlass13device_kernelIN5flash11enable_sm90INS1_16FlashAttnFwdSm90INS1_25CollectiveMainloopFwdSm90ILi2EN4cute5tupleIJNS5_1CILi1EEES8_S8_EEENS6_IJNS7_ILi64EEESA_SA_EEELi512ENS_6half_tEfNS_4arch4Sm90ELb0ELb0ELb1ELb1ELb1ELb0ELb0ELb0ELb0ELb1ELb1ELb0EEENS1_21CollectiveEpilogueFwdINS6_IJSA_NS7_ILi512EEESA_EEES9_SC_SE_Li256ELb1ELb1ELb1ELb0EEENS1_36VarlenDynamicPersistentTileSchedulerILi64ELi64ELi256ELi128ELb1ELb1ELb1ELb0ELb1ELb1EEEEEEEEEvNT_6ParamsE:
	.zero		3584


//--------------------- .nv.constant0._ZN7cutlass13device_kernelIN5flash11enable_sm90INS1_16FlashAttnFwdSm90INS1_25CollectiveMainloopFwdSm90ILi2EN4cute5tupleIJNS5_1CILi1EEES8_S8_EEENS6_IJNS7_ILi64EEESA_SA_EEELi512ENS_6half_tEfNS_4arch4Sm90ELb0ELb0ELb1ELb1ELb1ELb1ELb0ELb0ELb0ELb1ELb1ELb0EEENS1_21CollectiveEpilogueFwdINS6_IJSA_NS7_ILi512EEESA_EEES9_SC_SE_Li256ELb1ELb1ELb1ELb0EEENS1_36VarlenDynamicPersistentTileSchedulerILi64ELi64ELi256ELi128ELb1ELb1ELb1ELb0ELb1ELb1EEEEEEEEEvNT_6ParamsE --------------------------
	.section	.nv.constant0._ZN7cutlass13device_kernelIN5flash11enable_sm90INS1_16FlashAttnFwdSm90INS1_25CollectiveMainloopFwdSm90ILi2EN4cute5tupleIJNS5_1CILi1EEES8_S8_EEENS6_IJNS7_ILi64EEESA_SA_EEELi512ENS_6half_tEfNS_4arch4Sm90ELb0ELb0ELb1ELb1ELb1ELb1ELb0ELb0ELb0ELb1ELb1ELb0EEENS1_21CollectiveEpilogueFwdINS6_IJSA_NS7_ILi512EEESA_EEES9_SC_SE_Li256ELb1ELb1ELb1ELb0EEENS1_36VarlenDynamicPersistentTileSchedulerILi64ELi64ELi256ELi128ELb1ELb1ELb1ELb0ELb1ELb1EEEEEEEEEvNT_6ParamsE,"a",@progbits
	.sectionflags	@""
	.align	4
.nv.constant0._ZN7cutlass13device_kernelIN5flash11enable_sm90INS1_16FlashAttnFwdSm90INS1_25CollectiveMainloopFwdSm90ILi2EN4cute5tupleIJNS5_1CILi1EEES8_S8_EEENS6_IJNS7_ILi64EEESA_SA_EEELi512ENS_6half_tEfNS_4arch4Sm90ELb0ELb0ELb1ELb1ELb1ELb1ELb0ELb0ELb0ELb1ELb1ELb0EEENS1_21CollectiveEpilogueFwdINS6_IJSA_NS7_ILi512EEESA_EEES9_SC_SE_Li256ELb1ELb1ELb1ELb0EEENS1_36VarlenDynamicPersistentTileSchedulerILi64ELi64ELi256ELi128ELb1ELb1ELb1ELb0ELb1ELb1EEEEEEEEEvNT_6ParamsE:
	.zero		3584


//--------------------- .nv.constant0._ZN7cutlass13device_kernelIN5flash11enable_sm90INS1_16FlashAttnFwdSm90INS1_25CollectiveMainloopFwdSm90ILi2EN4cute5tupleIJNS5_1CILi1EEES8_S8_EEENS6_IJNS7_ILi64EEESA_SA_EEELi512ENS_6half_tEfNS_4arch4Sm90ELb0ELb0ELb1ELb1ELb1ELb0ELb1ELb0ELb0ELb1ELb1ELb0EEENS1_21CollectiveEpilogueFwdINS6_IJSA_NS7_ILi512EEESA_EEES9_SC_SE_Li256ELb1ELb1ELb1ELb0EEENS1_36VarlenDynamicPersistentTileSchedulerILi64ELi64ELi256ELi128ELb1ELb1ELb1ELb0ELb1ELb1EEEEEEEEEvNT_6ParamsE --------------------------
	.section	.nv.constant0._ZN7cutlass13device_kernelIN5flash11enable_sm90INS1_16FlashAttnFwdSm90INS1_25CollectiveMainloopFwdSm90ILi2EN4cute5tupleIJNS5_1CILi1EEES8_S8_EEENS6_IJNS7_ILi64EEESA_SA_EEELi512ENS_6half_tEfNS_4arch4Sm90ELb0ELb0ELb1ELb1ELb1ELb0ELb1ELb0ELb0ELb1ELb1ELb0EEENS1_21CollectiveEpilogueFwdINS6_IJSA_NS7_ILi512EEESA_EEES9_SC_SE_Li256ELb1ELb1ELb1ELb0EEENS1_36VarlenDynamicPersistentTileSchedulerILi64ELi64ELi256ELi128ELb1ELb1ELb1ELb0ELb1ELb1EEEEEEEEEvNT_6ParamsE,"a",@progbits
	.sectionflags	@""
	.align	4
.nv.constant0._ZN7cutlass13device_kernelIN5flash11enable_sm90INS1_16FlashAttnFwdSm90INS1_25CollectiveMainloopFwdSm90ILi2EN4cute5tupleIJNS5_1CILi1EEES8_S8_EEENS6_IJNS7_ILi64EEESA_SA_EEELi512ENS_6half_tEfNS_4arch4Sm90ELb0ELb0ELb1ELb1ELb1ELb0ELb1ELb0ELb0ELb1ELb1ELb0EEENS1_21CollectiveEpilogueFwdINS6_IJSA_NS7_ILi512EEESA_EEES9_SC_SE_Li256ELb1ELb1ELb1ELb0EEENS1_36VarlenDynamicPersistentTileSchedulerILi64ELi64ELi256ELi128ELb1ELb1ELb1ELb0ELb1ELb1EEEEEEEEEvNT_6ParamsE:
	.zero		3840


//--------------------- .nv.constant0._ZN7cutlass13device_kernelIN5flash11enable_sm90INS1_16FlashAttnFwdSm90INS1_25CollectiveMainloopFwdSm90ILi2EN4cute5tupleIJNS5_1CILi1EEES8_S8_EEENS6_IJNS7_ILi64EEESA_SA_EEELi512ENS_6half_tEfNS_4arch4Sm90ELb0ELb0ELb1ELb1ELb1ELb1ELb1ELb0ELb0ELb1ELb1ELb0EEENS1_21CollectiveEpilogueFwdINS6_IJSA_NS7_ILi512EEESA_EEES9_SC_SE_Li256ELb1ELb1ELb1ELb0EEENS1_36VarlenDynamicPersistentTileSchedulerILi64ELi64ELi256ELi128ELb1ELb1ELb1ELb0ELb1ELb1EEEEEEEEEvNT_6ParamsE --------------------------
	.section	.nv.constant0._ZN7cutlass13device_kernelIN5flash11enable_sm90INS1_16FlashAttnFwdSm90INS1_25CollectiveMainloopFwdSm90ILi2EN4cute5tupleIJNS5_1CILi1EEES8_S8_EEENS6_IJNS7_ILi64EEESA_SA_EEELi512ENS_6half_tEfNS_4arch4Sm90ELb0ELb0ELb1ELb1ELb1ELb1ELb1ELb0ELb0ELb1ELb1ELb0EEENS1_21CollectiveEpilogueFwdINS6_IJSA_NS7_ILi512EEESA_EEES9_SC_SE_Li256ELb1ELb1ELb1ELb0EEENS1_36VarlenDynamicPersistentTileSchedulerILi64ELi64ELi256ELi128ELb1ELb1ELb1ELb0ELb1ELb1EEEEEEEEEvNT_6ParamsE,"a",@progbits
	.sectionflags	@""
	.align	4
.nv.constant0._ZN7cutlass13device_kernelIN5flash11enable_sm90INS1_16FlashAttnFwdSm90INS1_25CollectiveMainloopFwdSm90ILi2EN4cute5tupleIJNS5_1CILi1EEES8_S8_EEENS6_IJNS7_ILi64EEESA_SA_EEELi512ENS_6half_tEfNS_4arch4Sm90ELb0ELb0ELb1ELb1ELb1ELb1ELb1ELb0ELb0ELb1ELb1ELb0EEENS1_21CollectiveEpilogueFwdINS6_IJSA_NS7_ILi512EEESA_EEES9_SC_SE_Li256ELb1ELb1ELb1ELb0EEENS1_36VarlenDynamicPersistentTileSchedulerILi64ELi64ELi256ELi128ELb1ELb1ELb1ELb0ELb1ELb1EEEEEEEEEvNT_6ParamsE:
	.zero		3840


//--------------------- .nv.constant0._ZN7cutlass13device_kernelIN5flash11enable_sm90INS1_16FlashAttnFwdSm90INS1_25CollectiveMainloopFwdSm90ILi2EN4cute5tupleIJNS5_1CILi1EEES8_S8_EEENS6_IJNS7_ILi64EEESA_SA_EEELi512ENS_6half_tEfNS_4arch4Sm90ELb0ELb1ELb1ELb0ELb1ELb0ELb0ELb0ELb0ELb1ELb1ELb0EEENS1_21CollectiveEpilogueFwdINS6_IJSA_NS7_ILi512EEESA_EEES9_SC_SE_Li256ELb0ELb1ELb1ELb0EEENS1_19SingleTileSchedulerILb0ELb1ELb1ELi64EEEEEEEEEvNT_6ParamsE --------------------------
	.section	.nv.constant0._ZN7cutlass13device_kernelIN5flash11enable_sm90INS1_16FlashAttnFwdSm90INS1_25CollectiveMainloopFwdSm90ILi2EN4cute5tupleIJNS5_1CILi1EEES8_S8_EEENS6_IJNS7_ILi64EEESA_SA_EEELi512ENS_6half_tEfNS_4arch4Sm90ELb0ELb1ELb1ELb0ELb1ELb0ELb0ELb0ELb0ELb1ELb1ELb0EEENS1_21CollectiveEpilogueFwdINS6_IJSA_NS7_ILi512EEESA_EEES9_SC_SE_Li256ELb0ELb1ELb1ELb0EEENS1_19SingleTileSchedulerILb0ELb1ELb1ELi64EEEEEEEEEvNT_6ParamsE,"a",@progbits
	.sectionflags	@""
	.align	4
.nv.constant0._ZN7cutlass13device_kernelIN5flash11enable_sm90INS1_16FlashAttnFwdSm90INS1_25CollectiveMainloopFwdSm90ILi2EN4cute5tupleIJNS5_1CILi1EEES8_S8_EEENS6_IJNS7_ILi64EEESA_SA_EEELi512ENS_6half_tEfNS_4arch4Sm90ELb0ELb1ELb1ELb0ELb1ELb0ELb0ELb0ELb0ELb1ELb1ELb0EEENS1_21CollectiveEpilogueFwdINS6_IJSA_NS7_ILi512EEESA_EEES9_SC_SE_Li256ELb0ELb1ELb1ELb0EEENS1_19SingleTileSchedulerILb0ELb1ELb1ELi64EEEEEEEEEvNT_6ParamsE:
	.zero		3456


//--------------------- .nv.constant0._ZN7cutlass13device_kernelIN5flash11enable_sm90INS1_16FlashAttnFwdSm90INS1_25CollectiveMainloopFwdSm90ILi2EN4cute5tupleIJNS5_1CILi1EEES8_S8_EEENS6_IJNS7_ILi64EEESA_SA_EEELi512ENS_6half_tEfNS_4arch4Sm90ELb0ELb1ELb1ELb0ELb1ELb0ELb1ELb0ELb0ELb1ELb1ELb0EEENS1_21CollectiveEpilogueFwdINS6_IJSA_NS7_ILi512EEESA_EEES9_SC_SE_Li256ELb0ELb1ELb1ELb0EEENS1_19SingleTileSchedulerILb0ELb1ELb1ELi64EEEEEEEEEvNT_6ParamsE --------------------------
	.section	.nv.constant0._ZN7cutlass13device_kernelIN5flash11enable_sm90INS1_16FlashAttnFwdSm90INS1_25CollectiveMainloopFwdSm90ILi2EN4cute5tupleIJNS5_1CILi1EEES8_S8_EEENS6_IJNS7_ILi64EEESA_SA_EEELi512ENS_6half_tEfNS_4arch4Sm90ELb0ELb1ELb1ELb0ELb1ELb0ELb1ELb0ELb0ELb1ELb1ELb0EEENS1_21CollectiveEpilogueFwdINS6_IJSA_NS7_ILi512EEESA_EEES9_SC_SE_Li256ELb0ELb1ELb1ELb0EEENS1_19SingleTileSchedulerILb0ELb1ELb1ELi64EEEEEEEEEvNT_6ParamsE,"a",@progbits
	.sectionflags	@""
	.align	4
.nv.constant0._ZN7cutlass13device_kernelIN5flash11enable_sm90INS1_16FlashAttnFwdSm90INS1_25CollectiveMainloopFwdSm90ILi2EN4cute5tupleIJNS5_1CILi1EEES8_S8_EEENS6_IJNS7_ILi64EEESA_SA_EEELi512ENS_6half_tEfNS_4arch4Sm90ELb0ELb1ELb1ELb0ELb1ELb0ELb1ELb0ELb0ELb1ELb1ELb0EEENS1_21CollectiveEpilogueFwdINS6_IJSA_NS7_ILi512EEESA_EEES9_SC_SE_Li256ELb0ELb1ELb1ELb0EEENS1_19SingleTileSchedulerILb0ELb1ELb1ELi64EEEEEEEEEvNT_6ParamsE:
	.zero		3712


//--------------------- .nv.constant0._ZN7cutlass13device_kernelIN5flash11enable_sm90INS1_16FlashAttnFwdSm90INS1_25CollectiveMainloopFwdSm90ILi2EN4cute5tupleIJNS5_1CILi1EEES8_S8_EEENS6_IJNS7_ILi64EEESA_SA_EEELi512ENS_6half_tEfNS_4arch4Sm90ELb0ELb1ELb1ELb1ELb1ELb0ELb0ELb0ELb0ELb1ELb1ELb0EEENS1_21CollectiveEpilogueFwdINS6_IJSA_NS7_ILi512EEESA_EEES9_SC_SE_Li256ELb1ELb1ELb1ELb0EEENS1_36VarlenDynamicPersistentTileSchedulerILi64ELi64ELi256ELi128ELb1ELb1ELb1ELb1ELb0ELb1EEEEEEEEEvNT_6ParamsE --------------------------
	.section	.nv.constant0._ZN7cutlass13device_kernelIN5flash11enable_sm90INS1_16FlashAttnFwdSm90INS1_25CollectiveMainloopFwdSm90ILi2EN4cute5tupleIJNS5_1CILi1EEES8_S8_EEENS6_IJNS7_ILi64EEESA_SA_EEELi512ENS_6half_tEfNS_4arch4Sm90ELb0ELb1ELb1ELb1ELb1ELb0ELb0ELb0ELb0ELb1ELb1ELb0EEENS1_21CollectiveEpilogueFwdINS6_IJSA_NS7_ILi512EEESA_EEES9_SC_SE_Li256ELb1ELb1ELb1ELb0EEENS1_36VarlenDynamicPersistentTileSchedulerILi64ELi64ELi256ELi128ELb1ELb1ELb1ELb1ELb0ELb1EEEEEEEEEvNT_6ParamsE,"a",@progbits
	.sectionflags	@""
	.align	4
.nv.constant0._ZN7cutlass13device_kernelIN5flash11enable_sm90INS1_16FlashAttnFwdSm90INS1_25CollectiveMainloopFwdSm90ILi2EN4cute5tupleIJNS5_1CILi1EEES8_S8_EEENS6_IJNS7_ILi64EEESA_SA_EEELi512ENS_6half_tEfNS_4arch4Sm90ELb0ELb1ELb1ELb1ELb1ELb0ELb0ELb0ELb0ELb1ELb1ELb0EEENS1_21CollectiveEpilogueFwdINS6_IJSA_NS7_ILi512EEESA_EEES9_SC_SE_Li256ELb1ELb1ELb1ELb0EEENS1_36VarlenDynamicPersistentTileSchedulerILi64ELi64ELi256ELi128ELb1ELb1ELb1ELb1ELb0ELb1EEEEEEEEEvNT_6ParamsE:
	.zero		3584


//--------------------- .nv.constant0._ZN7cutlass13device_kernelIN5flash11enable_sm90INS1_16FlashAttnFwdSm90INS1_25CollectiveMainloopFwdSm90ILi2EN4cute5tupleIJNS5_1CILi1EEES8_S8_EEENS6_IJNS7_ILi64EEESA_SA_EEELi512ENS_6half_tEfNS_4arch4Sm90ELb0ELb1ELb1ELb1ELb1ELb1ELb0ELb0ELb0ELb1ELb1ELb0EEENS1_21CollectiveEpilogueFwdINS6_IJSA_NS7_ILi512EEESA_EEES9_SC_SE_Li256ELb1ELb1ELb1ELb0EEENS1_36VarlenDynamicPersistentTileSchedulerILi64ELi64ELi256ELi128ELb1ELb1ELb1ELb1ELb0ELb1EEEEEEEEEvNT_6ParamsE --------------------------
	.section	.nv.constant0._ZN7cutlass13device_kernelIN5flash11enable_sm90INS1_16FlashAttnFwdSm90INS1_25CollectiveMainloopFwdSm90ILi2EN4cute5tupleIJNS5_1CILi1EEES8_S8_EEENS6_IJNS7_ILi64EEESA_SA_EEELi512ENS_6half_tEfNS_4arch4Sm90ELb0ELb1ELb1ELb1ELb1ELb1ELb0ELb0ELb0ELb1ELb1ELb0EEENS1_21CollectiveEpilogueFwdINS6_IJSA_NS7_ILi512EEESA_EEES9_SC_SE_Li256ELb1ELb1ELb1ELb0EEENS1_36VarlenDynamicPersistentTileSchedulerILi64ELi64ELi256ELi128ELb1ELb1ELb1ELb1ELb0ELb1EEEEEEEEEvNT_6ParamsE,"a",@progbits
	.sectionflags	@""
	.align	4
.nv.constant0._ZN7cutlass13device_kernelIN5flash11enable_sm90INS1_16FlashAttnFwdSm90INS1_25CollectiveMainloopFwdSm90ILi2EN4cute5tupleIJNS5_1CILi1EEES8_S8_EEENS6_IJNS7_ILi64EEESA_SA_EEELi512ENS_6half_tEfNS_4arch4Sm90ELb0ELb1ELb1ELb1ELb1ELb1ELb0ELb0ELb0ELb1ELb1ELb0EEENS1_21CollectiveEpilogueFwdINS6_IJSA_NS7_ILi512EEESA_EEES9_SC_SE_Li256ELb1ELb1ELb1ELb0EEENS1_36VarlenDynamicPersistentTileSchedulerILi64ELi64ELi256ELi128ELb1ELb1ELb1ELb1ELb0ELb1EEEEEEEEEvNT_6ParamsE:
	.zero		3584


//--------------------- .nv.constant0._ZN7cutlass13device_kernelIN5flash11enable_sm90INS1_16FlashAttnFwdSm90INS1_25CollectiveMainloopFwdSm90ILi2EN4cute5tupleIJNS5_1CILi1EEES8_S8_EEENS6_IJNS7_ILi64EEESA_SA_EEELi512ENS_6half_tEfNS_4arch4Sm90ELb0ELb1ELb1ELb1ELb1ELb0ELb1ELb0ELb0ELb1ELb1ELb0EEENS1_21CollectiveEpilogueFwdINS6_IJSA_NS7_ILi512EEESA_EEES9_SC_SE_Li256ELb1ELb1ELb1ELb0EEENS1_36VarlenDynamicPersistentTileSchedulerILi64ELi64ELi256ELi128ELb1ELb1ELb1ELb1ELb0ELb1EEEEEEEEEvNT_6ParamsE --------------------------
	.section	.nv.constant0._ZN7cutlass13device_kernelIN5flash11enable_sm90INS1_16FlashAttnFwdSm90INS1_25CollectiveMainloopFwdSm90ILi2EN4cute5tupleIJNS5_1CILi1EEES8_S8_EEENS6_IJNS7_ILi64EEESA_SA_EEELi512ENS_6half_tEfNS_4arch4Sm90ELb0ELb1ELb1ELb1ELb1ELb0ELb1ELb0ELb0ELb1ELb1ELb0EEENS1_21CollectiveEpilogueFwdINS6_IJSA_NS7_ILi512EEESA_EEES9_SC_SE_Li256ELb1ELb1ELb1ELb0EEENS1_36VarlenDynamicPersistentTileSchedulerILi64ELi64ELi256ELi128ELb1ELb1ELb1ELb1ELb0ELb1EEEEEEEEEvNT_6ParamsE,"a",@progbits
	.sectionflags	@""
	.align	4
.nv.constant0._ZN7cutlass13device_kernelIN5flash11enable_sm90INS1_16FlashAttnFwdSm90INS1_25CollectiveMainloopFwdSm90ILi2EN4cute5tupleIJNS5_1CILi1EEES8_S8_EEENS6_IJNS7_ILi64EEESA_SA_EEELi512ENS_6half_tEfNS_4arch4Sm90ELb0ELb1ELb1ELb1ELb1ELb0ELb1ELb0ELb0ELb1ELb1ELb0EEENS1_21CollectiveEpilogueFwdINS6_IJSA_NS7_ILi512EEESA_EEES9_SC_SE_Li256ELb1ELb1ELb1ELb0EEENS1_36VarlenDynamicPersistentTileSchedulerILi64ELi64ELi256ELi128ELb1ELb1ELb1ELb1ELb0ELb1EEEEEEEEEvNT_6ParamsE:
	.zero		3840


//--------------------- .nv.constant0._ZN7cutlass13device_kernelIN5flash11enable_sm90INS1_16FlashAttnFwdSm90INS1_25CollectiveMainloopFwdSm90ILi2EN4cute5tupleIJNS5_1CILi1EEES8_S8_EEENS6_IJNS7_ILi64EEESA_SA_EEELi512ENS_6half_tEfNS_4arch4Sm90ELb0ELb1ELb1ELb1ELb1ELb1ELb1ELb0ELb0ELb1ELb1ELb0EEENS1_21CollectiveEpilogueFwdINS6_IJSA_NS7_ILi512EEESA_EEES9_SC_SE_Li256ELb1ELb1ELb1ELb0EEENS1_36VarlenDynamicPersistentTileSchedulerILi64ELi64ELi256ELi128ELb1ELb1ELb1ELb1ELb0ELb1EEEEEEEEEvNT_6ParamsE --------------------------
	.section	.nv.constant0._ZN7cutlass13device_kernelIN5flash11enable_sm90INS1_16FlashAttnFwdSm90INS1_25CollectiveMainloopFwdSm90ILi2EN4cute5tupleIJNS5_1CILi1EEES8_S8_EEENS6_IJNS7_ILi64EEESA_SA_EEELi512ENS_6half_tEfNS_4arch4Sm90ELb0ELb1ELb1ELb1ELb1ELb1ELb1ELb0ELb0ELb1ELb1ELb0EEENS1_21CollectiveEpilogueFwdINS6_IJSA_NS7_ILi512EEESA_EEES9_SC_SE_Li256ELb1ELb1ELb1ELb0EEENS1_36VarlenDynamicPersistentTileSchedulerILi64ELi64ELi256ELi128ELb1ELb1ELb1ELb1ELb0ELb1EEEEEEEEEvNT_6ParamsE,"a",@progbits
	.sectionflags	@""
	.align	4
.nv.constant0._ZN7cutlass13device_kernelIN5flash11enable_sm90INS1_16FlashAttnFwdSm90INS1_25CollectiveMainloopFwdSm90ILi2EN4cute5tupleIJNS5_1CILi1EEES8_S8_EEENS6_IJNS7_ILi64EEESA_SA_EEELi512ENS_6half_tEfNS_4arch4Sm90ELb0ELb1ELb1ELb1ELb1ELb1ELb1ELb0ELb0ELb1ELb1ELb0EEENS1_21CollectiveEpilogueFwdINS6_IJSA_NS7_ILi512EEESA_EEES9_SC_SE_Li256ELb1ELb1ELb1ELb0EEENS1_36VarlenDynamicPersistentTileSchedulerILi64ELi64ELi256ELi128ELb1ELb1ELb1ELb1ELb0ELb1EEEEEEEEEvNT_6ParamsE:
	.zero		3840


//--------------------- .nv.constant0._ZN7cutlass13device_kernelIN5flash11enable_sm90INS1_16FlashAttnFwdSm90INS1_25CollectiveMainloopFwdSm90ILi2EN4cute5tupleIJNS5_1CILi1EEES8_S8_EEENS6_IJNS7_ILi64EEESA_SA_EEELi512ENS_6half_tEfNS_4arch4Sm90ELb1ELb0ELb1ELb0ELb1ELb0ELb0ELb0ELb0ELb1ELb1ELb0EEENS1_21CollectiveEpilogueFwdINS6_IJSA_NS7_ILi512EEESA_EEES9_SC_SE_Li256ELb0ELb1ELb1ELb0EEENS1_19SingleTileSchedulerILb0ELb1ELb1ELi64EEEEEEEEEvNT_6ParamsE --------------------------
	.section	.nv.constant0._ZN7cutlass13device_kernelIN5flash11enable_sm90INS1_16FlashAttnFwdSm90INS1_25CollectiveMainloopFwdSm90ILi2EN4cute5tupleIJNS5_1CILi1EEES8_S8_EEENS6_IJNS7_ILi64EEESA_SA_EEELi512ENS_6half_tEfNS_4arch4Sm90ELb1ELb0ELb1ELb0ELb1ELb0ELb0ELb0ELb0ELb1ELb1ELb0EEENS1_21CollectiveEpilogueFwdINS6_IJSA_NS7_ILi512EEESA_EEES9_SC_SE_Li256ELb0ELb1ELb1ELb0EEENS1_19SingleTileSchedulerILb0ELb1ELb1ELi64EEEEEEEEEvNT_6ParamsE,"a",@progbits
	.sectionflags	@""
	.align	4
.nv.constant0._ZN7cutlass13device_kernelIN5flash11enable_sm90INS1_16FlashAttnFwdSm90INS1_25CollectiveMainloopFwdSm90ILi2EN4cute5tupleIJNS5_1CILi1EEES8_S8_EEENS6_IJNS7_ILi64EEESA_SA_EEELi512ENS_6half_tEfNS_4arch4Sm90ELb1ELb0ELb1ELb0ELb1ELb0ELb0ELb0ELb0ELb1ELb1ELb0EEENS1_21CollectiveEpilogueFwdINS6_IJSA_NS7_ILi512EEESA_EEES9_SC_SE_Li256ELb0ELb1ELb1ELb0EEENS1_19SingleTileSchedulerILb0ELb1ELb1ELi64EEEEEEEEEvNT_6ParamsE:
	.zero		3456


//--------------------- .nv.constant0._ZN7cutlass13device_kernelIN5flash11enable_sm90INS1_16FlashAttnFwdSm90INS1_25CollectiveMainloopFwdSm90ILi2EN4cute5tupleIJNS5_1CILi1EEES8_S8_EEENS6_IJNS7_ILi64EEESA_SA_EEELi512ENS_6half_tEfNS_4arch4Sm90ELb1ELb0ELb1ELb0ELb1ELb0ELb1ELb0ELb0ELb1ELb1ELb0EEENS1_21CollectiveEpilogueFwdINS6_IJSA_NS7_ILi512EEESA_EEES9_SC_SE_Li256ELb0ELb1ELb1ELb0EEENS1_19SingleTileSchedulerILb0ELb1ELb1ELi64EEEEEEEEEvNT_6ParamsE --------------------------
	.section	.nv.constant0._ZN7cutlass13device_kernelIN5flash11enable_sm90INS1_16FlashAttnFwdSm90INS1_25CollectiveMainloopFwdSm90ILi2EN4cute5tupleIJNS5_1CILi1EEES8_S8_EEENS6_IJNS7_ILi64EEESA_SA_EEELi512ENS_6half_tEfNS_4arch4Sm90ELb1ELb0ELb1ELb0ELb1ELb0ELb1ELb0ELb0ELb1ELb1ELb0EEENS1_21CollectiveEpilogueFwdINS6_IJSA_NS7_ILi512EEESA_EEES9_SC_SE_Li256ELb0ELb1ELb1ELb0EEENS1_19SingleTileSchedulerILb0ELb1ELb1ELi64EEEEEEEEEvNT_6ParamsE,"a",@progbits
	.sectionflags	@""
	.align	4
.nv.constant0._ZN7cutlass13device_kernelIN5flash11enable_sm90INS1_16FlashAttnFwdSm90INS1_25CollectiveMainloopFwdSm90ILi2EN4cute5tupleIJNS5_1CILi1EEES8_S8_EEENS6_IJNS7_ILi64EEESA_SA_EEELi512ENS_6half_tEfNS_4arch4Sm90ELb1ELb0ELb1ELb0ELb1ELb0ELb1ELb0ELb0ELb1ELb1ELb0EEENS1_21CollectiveEpilogueFwdINS6_IJSA_NS7_ILi512EEESA_EEES9_SC_SE_Li256ELb0ELb1ELb1ELb0EEENS1_19SingleTileSchedulerILb0ELb1ELb1ELi64EEEEEEEEEvNT_6ParamsE:
	.zero		3712


//--------------------- .nv.constant0._ZN7cutlass13device_kernelIN5flash11enable_sm90INS1_16FlashAttnFwdSm90INS1_25CollectiveMainloopFwdSm90ILi2EN4cute5tupleIJNS5_1CILi1EEES8_S8_EEENS6_IJNS7_ILi64EEESA_SA_EEELi512ENS_6half_tEfNS_4arch4Sm90ELb1ELb0ELb1ELb1ELb1ELb0ELb0ELb0ELb0ELb1ELb1ELb0EEENS1_21CollectiveEpilogueFwdINS6_IJSA_NS7_ILi512EEESA_EEES9_SC_SE_Li256ELb1ELb1ELb1ELb0EEENS1_36VarlenDynamicPersistentTileSchedulerILi64ELi64ELi256ELi128ELb1ELb1ELb1ELb1ELb1ELb1EEEEEEEEEvNT_6ParamsE --------------------------
	.section	.nv.constant0._ZN7cutlass13device_kernelIN5flash11enable_sm90INS1_16FlashAttnFwdSm90INS1_25CollectiveMainloopFwdSm90ILi2EN4cute5tupleIJNS5_1CILi1EEES8_S8_EEENS6_IJNS7_ILi64EEESA_SA_EEELi512ENS_6half_tEfNS_4arch4Sm90ELb1ELb0ELb1ELb1ELb1ELb0ELb0ELb0ELb0ELb1ELb1ELb0EEENS1_21CollectiveEpilogueFwdINS6_IJSA_NS7_ILi512EEESA_EEES9_SC_SE_Li256ELb1ELb1ELb1ELb0EEENS1_36VarlenDynamicPersistentTileSchedulerILi64ELi64ELi256ELi128ELb1ELb1ELb1ELb1ELb1ELb1EEEEEEEEEvNT_6ParamsE,"a",@progbits
	.sectionflags	@""
	.align	4
.nv.constant0._ZN7cutlass13device_kernelIN5flash11enable_sm90INS1_16FlashAttnFwdSm90INS1_25CollectiveMainloopFwdSm90ILi2EN4cute5tupleIJNS5_1CILi1EEES8_S8_EEENS6_IJNS7_ILi64EEESA_SA_EEELi512ENS_6half_tEfNS_4arch4Sm90ELb1ELb0ELb1ELb1ELb1ELb0ELb0ELb0ELb0ELb1ELb1ELb0EEENS1_21CollectiveEpilogueFwdINS6_IJSA_NS7_ILi512EEESA_EEES9_SC_SE_Li256ELb1ELb1ELb1ELb0EEENS1_36VarlenDynamicPersistentTileSchedulerILi64ELi64ELi256ELi128ELb1ELb1ELb1ELb1ELb1ELb1EEEEEEEEEvNT_6ParamsE:
	.zero		3584


//--------------------- .nv.constant0._ZN7cutlass13device_kernelIN5flash11enable_sm90INS1_16FlashAttnFwdSm90INS1_25CollectiveMainloopFwdSm90ILi2EN4cute5tupleIJNS5_1CILi1EEES8_S8_EEENS6_IJNS7_ILi64EEESA_SA_EEELi512ENS_6half_tEfNS_4arch4Sm90ELb1ELb0ELb1ELb1ELb1ELb1ELb0ELb0ELb0ELb1ELb1ELb0EEENS1_21CollectiveEpilogueFwdINS6_IJSA_NS7_ILi512EEESA_EEES9_SC_SE_Li256ELb1ELb1ELb1ELb0EEENS1_36VarlenDynamicPersistentTileSchedulerILi64ELi64ELi256ELi128ELb1ELb1ELb1ELb1ELb1ELb1EEEEEEEEEvNT_6ParamsE --------------------------
	.section	.nv.constant0._ZN7cutlass13device_kernelIN5flash11enable_sm90INS1_16FlashAttnFwdSm90INS1_25CollectiveMainloopFwdSm90ILi2EN4cute5tupleIJNS5_1CILi1EEES8_S8_EEENS6_IJNS7_ILi64EEESA_SA_EEELi512ENS_6half_tEfNS_4arch4Sm90ELb1ELb0ELb1ELb1ELb1ELb1ELb0ELb0ELb0ELb1ELb1ELb0EEENS1_21CollectiveEpilogueFwdINS6_IJSA_NS7_ILi512EEESA_EEES9_SC_SE_Li256ELb1ELb1ELb1ELb0EEENS1_36VarlenDynamicPersistentTileSchedulerILi64ELi64ELi256ELi128ELb1ELb1ELb1ELb1ELb1ELb1EEEEEEEEEvNT_6ParamsE,"a",@progbits
	.sectionflags	@""
	.align	4
.nv.constant0._ZN7cutlass13device_kernelIN5flash11enable_sm90INS1_16FlashAttnFwdSm90INS1_25CollectiveMainloopFwdSm90ILi2EN4cute5tupleIJNS5_1CILi1EEES8_S8_EEENS6_IJNS7_ILi64EEESA_SA_EEELi512ENS_6half_tEfNS_4arch4Sm90ELb1ELb0ELb1ELb1ELb1ELb1ELb0ELb0ELb0ELb1ELb1ELb0EEENS1_21CollectiveEpilogueFwdINS6_IJSA_NS7_ILi512EEESA_EEES9_SC_SE_Li256ELb1ELb1ELb1ELb0EEENS1_36VarlenDynamicPersistentTileSchedulerILi64ELi64ELi256ELi128ELb1ELb1ELb1ELb1ELb1ELb1EEEEEEEEEvNT_6ParamsE:
	.zero		3584


//--------------------- .nv.constant0._ZN7cutlass13device_kernelIN5flash11enable_sm90INS1_16FlashAttnFwdSm90INS1_25CollectiveMainloopFwdSm90ILi2EN4cute5tupleIJNS5_1CILi1EEES8_S8_EEENS6_IJNS7_ILi64EEESA_SA_EEELi512ENS_6half_tEfNS_4arch4Sm90ELb1ELb0ELb1ELb1ELb1ELb0ELb1ELb0ELb0ELb1ELb1ELb0EEENS1_21CollectiveEpilogueFwdINS6_IJSA_NS7_ILi512EEESA_EEES9_SC_SE_Li256ELb1ELb1ELb1ELb0EEENS1_36VarlenDynamicPersistentTileSchedulerILi64ELi64ELi256ELi128ELb1ELb1ELb1ELb1ELb1ELb1EEEEEEEEEvNT_6ParamsE --------------------------
	.section	.nv.constant0._ZN7cutlass13device_kernelIN5flash11enable_sm90INS1_16FlashAttnFwdSm90INS1_25CollectiveMainloopFwdSm90ILi2EN4cute5tupleIJNS5_1CILi1EEES8_S8_EEENS6_IJNS7_ILi64EEESA_SA_EEELi512ENS_6half_tEfNS_4arch4Sm90ELb1ELb0ELb1ELb1ELb1ELb0ELb1ELb0ELb0ELb1ELb1ELb0EEENS1_21CollectiveEpilogueFwdINS6_IJSA_NS7_ILi512EEESA_EEES9_SC_SE_Li256ELb1ELb1ELb1ELb0EEENS1_36VarlenDynamicPersistentTileSchedulerILi64ELi64ELi256ELi128ELb1ELb1ELb1ELb1ELb1ELb1EEEEEEEEEvNT_6ParamsE,"a",@progbits
	.sectionflags	@""
	.align	4
.nv.constant0._ZN7cutlass13device_kernelIN5flash11enable_sm90INS1_16FlashAttnFwdSm90INS1_25CollectiveMainloopFwdSm90ILi2EN4cute5tupleIJNS5_1CILi1EEES8_S8_EEENS6_IJNS7_ILi64EEESA_SA_EEELi512ENS_6half_tEfNS_4arch4Sm90ELb1ELb0ELb1ELb1ELb1ELb0ELb1ELb0ELb0ELb1ELb1ELb0EEENS1_21CollectiveEpilogueFwdINS6_IJSA_NS7_ILi512EEESA_EEES9_SC_SE_Li256ELb1ELb1ELb1ELb0EEENS1_36VarlenDynamicPersistentTileSchedulerILi64ELi64ELi256ELi128ELb1ELb1ELb1ELb1ELb1ELb1EEEEEEEEEvNT_6ParamsE:
	.zero		3840


//--------------------- .nv.constant0._ZN7cutlass13device_kernelIN5flash11enable_sm90INS1_16FlashAttnFwdSm90INS1_25CollectiveMainloopFwdSm90ILi2EN4cute5tupleIJNS5_1CILi1EEES8_S8_EEENS6_IJNS7_ILi64EEESA_SA_EEELi512ENS_6half_tEfNS_4arch4Sm90ELb1ELb0ELb1ELb1ELb1ELb1ELb1ELb0ELb0ELb1ELb1ELb0EEENS1_21CollectiveEpilogueFwdINS6_IJSA_NS7_ILi512EEESA_EEES9_SC_SE_Li256ELb1ELb1ELb1ELb0EEENS1_36VarlenDynamicPersistentTileSchedulerILi64ELi64ELi256ELi128ELb1ELb1ELb1ELb1ELb1ELb1EEEEEEEEEvNT_6ParamsE --------------------------
	.section	.nv.constant0._ZN7cutlass13device_kernelIN5flash11enable_sm90INS1_16FlashAttnFwdSm90INS1_25CollectiveMainloopFwdSm90ILi2EN4cute5tupleIJNS5_1CILi1EEES8_S8_EEENS6_IJNS7_ILi64EEESA_SA_EEELi512ENS_6half_tEfNS_4arch4Sm90ELb1ELb0ELb1ELb1ELb1ELb1ELb1ELb0ELb0ELb1ELb1ELb0EEENS1_21CollectiveEpilogueFwdINS6_IJSA_NS7_ILi512EEESA_EEES9_SC_SE_Li256ELb1ELb1ELb1ELb0EEENS1_36VarlenDynamicPersistentTileSchedulerILi64ELi64ELi256ELi128ELb1ELb1ELb1ELb1ELb1ELb1EEEEEEEEEvNT_6ParamsE,"a",@progbits
	.sectionflags	@""
	.align	4
.nv.constant0._ZN7cutlass13device_kernelIN5flash11enable_sm90INS1_16FlashAttnFwdSm90INS1_25CollectiveMainloopFwdSm90ILi2EN4cute5tupleIJNS5_1CILi1EEES8_S8_EEENS6_IJNS7_ILi64EEESA_SA_EEELi512ENS_6half_tEfNS_4arch4Sm90ELb1ELb0ELb1ELb1ELb1ELb1ELb1ELb0ELb0ELb1ELb1ELb0EEENS1_21CollectiveEpilogueFwdINS6_IJSA_NS7_ILi512EEESA_EEES9_SC_SE_Li256ELb1ELb1ELb1ELb0EEENS1_36VarlenDynamicPersistentTileSchedulerILi64ELi64ELi256ELi128ELb1ELb1ELb1ELb1ELb1ELb1EEEEEEEEEvNT_6ParamsE:
	.zero		3840


//--------------------- SYMBOLS --------------------------

	.type		.nv.reservedSmem.offset0,@object
	.size		.nv.reservedSmem.offset0,0x4
